// auto-generated by cutlass_sweep.sparse_gemm — config: {"arch": "sm_100", "cluster_m": 2, "cluster_n": 1, "dtype": "e4m3", "tile_k": 128, "tile_m": 256, "tile_n": 64}
#include "cutlass/cutlass.h"
#include "cutlass/gemm/collective/collective_builder.hpp"
#include "cutlass/gemm/device/gemm_universal_adapter.h"
#include "cutlass/gemm/kernel/gemm_universal.hpp"
#include "cutlass/epilogue/collective/collective_builder.hpp"

using Elem = cutlass::float_e4m3_t;
using Acc  = float;
using TileShape    = cute::Shape<cute::_256, cute::_64, cute::_128>;
using ClusterShape = cute::Shape<cute::_2, cute::_1, cute::_1>;

using CollectiveEpilogue = typename cutlass::epilogue::collective::CollectiveBuilder<
    cutlass::arch::Sm100, cutlass::arch::OpClassSparseTensorOp,
    TileShape, ClusterShape,
    cutlass::epilogue::collective::EpilogueTileAuto,
    Acc, Acc,
    Acc, cutlass::layout::ColumnMajor, 128 / cutlass::sizeof_bits<Acc>::value,
    Acc, cutlass::layout::ColumnMajor, 128 / cutlass::sizeof_bits<Acc>::value,
    cutlass::epilogue::TmaWarpSpecialized2Sm
  >::CollectiveOp;

using CollectiveMainloop = typename cutlass::gemm::collective::CollectiveBuilder<
    cutlass::arch::Sm100, cutlass::arch::OpClassSparseTensorOp,
    Elem, cutlass::layout::RowMajor, 2 * 128 / cutlass::sizeof_bits<Elem>::value,
    Elem, cutlass::layout::ColumnMajor, 128 / cutlass::sizeof_bits<Elem>::value,
    Acc,
    TileShape, ClusterShape,
    cutlass::gemm::collective::StageCountAutoCarveoutEpi<CollectiveEpilogue>,
    cutlass::gemm::KernelSparseTmaWarpSpecialized2SmSm100
  >::CollectiveOp;

using GemmKernel = cutlass::gemm::kernel::GemmUniversal<
    cute::Shape<int,int,int,int>,
    CollectiveMainloop,
    CollectiveEpilogue
>;
using Gemm = cutlass::gemm::device::GemmUniversalAdapter<GemmKernel>;

auto* _anchor = &cutlass::device_kernel<GemmKernel>;


// ===== COMPILED SASS (sm_100a) =====

	.target	sm_100a

	.elftype	@"ET_EXEC"


//--------------------- .note.nv.tkinfo           --------------------------
	.section	.note.nv.tkinfo,"",@"SHT_NOTE"
	.sectionflags	@"SHF_NOTE_NV_TKINFO"
	.tkinfo
        /*0018*/ 	.word	0x00000002
        /*0030*/ 	.string	""
        /*0030*/ 	.string	"ptxas"
        /*0030*/ 	.string	"Cuda compilation tools, release 13.0, V13.0.88"
        /*0030*/ 	.string	"Build cuda_13.0.r13.0/compiler.36424714_0"
        /*0030*/ 	.string	"-arch sm_100a -m 64 "



//--------------------- .note.nv.cuinfo           --------------------------
	.section	.note.nv.cuinfo,"",@"SHT_NOTE"
	.sectionflags	@"SHF_NOTE_NV_CUINFO"
        /*0018*/ 	.short	0x0002
        /*001a*/ 	.short	0x0064
        /*001c*/ 	.short	0x0082
	.zero		2


//--------------------- .nv.info                  --------------------------
	.section	.nv.info,"",@"SHT_CUDA_INFO"
	.align	4


	//----- nvinfo : EIATTR_REGCOUNT
	.align		4
        /*0000*/ 	.byte	0x04, 0x2f
        /*0002*/ 	.short	(.L_19 - .L_18)
	.align		4
.L_18:
        /*0004*/ 	.word	index@(_ZN7cutlass13device_kernelINS_4gemm6kernel13GemmUniversalIN4cute5tupleIJiiiiEEENS1_10collective13CollectiveMmaINS1_41MainloopSm100TmaUmmaWarpSpecializedSparseILi13ELi2ELi2ENS5_IJNS4_1CILi2EEENSA_ILi1EEESC_EEEEENS5_IJNSA_ILi256EEENSA_ILi64EEENSA_ILi128EEEEEENS_12float_e4m3_tENS5_IJNS4_6LayoutINS5_IJiNS5_IJSB_iEEEiEEENS5_IJlNS5_IJSC_SB_EEElEEEEENSK_INS5_IJNS5_IJSH_iEEESQ_iEEENS5_IJNS5_IJSH_NSA_ILi16384EEEEEENS5_IJSC_lEEElEEEEEEEESJ_NS5_IJlSC_lEEENS4_8TiledMMAINS4_8MMA_AtomIJNS4_32SM100_MMA_F8F6F4_2x1SM_SS_SPARSEISJ_SJ_fLi256ELi64ELNS4_4UMMA5MajorE0ELS13_0ELNS12_7ScaleInE0ELS14_0EEEEEENSK_INS5_IJSC_SC_SC_EEENS5_IJNSA_ILi0EEES18_S18_EEEEENS5_IJNS4_10UnderscoreES1B_S1B_EEEEENS4_18SM100_TMA_2SM_LOADENS4_14ComposedLayoutINS4_7SwizzleILi2ELi4ELi3EEENS4_25smem_sparse_ptr_flag_bitsILi2ELi8EEENSK_INS5_IJNS5_IJSC_NSA_ILi8EEEEEENS5_IJSB_SG_EEEEEENS5_IJNS5_IJS18_SH_EEESN_EEEEEEEvNS4_8identityES1E_NS1F_INS1G_ILi3ELi4ELi3EEENS4_18smem_ptr_flag_bitsILi8EEENSK_INS5_IJS1K_SH_EEENS5_IJSH_SC_EEEEEEEvS1S_EENS_8epilogue10collective18CollectiveEpilogueINS21_23Sm100TmaWarpSpecializedILi4ELi2ELi16ELb1ELb0EEEJNS5_IJSH_SG_SH_EEENS5_IJNSK_ISH_SC_EENSK_INSA_ILi16EEESC_EEEEEfNS5_IJSC_llEEEfS2B_NS21_6fusion15FusionCallbacksIS25_NS2C_17LinearCombinationIffffLNS_15FloatRoundStyleE2EEES26_S2A_JEEENS4_5SM1004TMEM4LOAD26SM100_TMEM_LOAD_32dp32b16xENS4_13SM90_TMA_LOADENS1F_INS1G_ILi2ELi5ELi2EEENS1U_ILi32EEENSK_INS5_IJNSA_ILi32EEENSA_ILi4EEEEEENS5_IJSC_S2P_EEEEEEENS4_39AutoVectorizingCopyWithAssumedAlignmentILi128EEENS4_14SM90_TMA_STOREES2U_S2W_S2W_EEEvvEEEEvNT_6ParamsE)
        /*0008*/ 	.word	0x00000055


	//----- nvinfo : EIATTR_FRAME_SIZE
	.align		4
.L_19:
        /*000c*/ 	.byte	0x04, 0x11
        /*000e*/ 	.short	(.L_21 - .L_20)
	.align		4
.L_20:
        /*0010*/ 	.word	index@($__internal_2_$__cuda_sm10x_tcgen05_guardrail_trap_unallocated_columns_being_dealloced)
        /*0014*/ 	.word	0x00000000


	//----- nvinfo : EIATTR_FRAME_SIZE
	.align		4
.L_21:
        /*0018*/ 	.byte	0x04, 0x11
        /*001a*/ 	.short	(.L_23 - .L_22)
	.align		4
.L_22:
        /*001c*/ 	.word	index@($__internal_1_$__cuda_sm10x_tcgen05_guardrail_trap_phase_invalid_during_alloc)
        /*0020*/ 	.word	0x00000000


	//----- nvinfo : EIATTR_FRAME_SIZE
	.align		4
.L_23:
        /*0024*/ 	.byte	0x04, 0x11
        /*0026*/ 	.short	(.L_25 - .L_24)
	.align		4
.L_24:
        /*0028*/ 	.word	index@($__internal_0_$__cuda_sm10x_tcgen05_guardrail_trap_col_being_dealloced_not_returned_by_alloc)
        /*002c*/ 	.word	0x00000000


	//----- nvinfo : EIATTR_FRAME_SIZE
	.align		4
.L_25:
        /*0030*/ 	.byte	0x04, 0x11
        /*0032*/ 	.short	(.L_27 - .L_26)
	.align		4
.L_26:
        /*0034*/ 	.word	index@(_ZN7cutlass13device_kernelINS_4gemm6kernel13GemmUniversalIN4cute5tupleIJiiiiEEENS1_10collective13CollectiveMmaINS1_41MainloopSm100TmaUmmaWarpSpecializedSparseILi13ELi2ELi2ENS5_IJNS4_1CILi2EEENSA_ILi1EEESC_EEEEENS5_IJNSA_ILi256EEENSA_ILi64EEENSA_ILi128EEEEEENS_12float_e4m3_tENS5_IJNS4_6LayoutINS5_IJiNS5_IJSB_iEEEiEEENS5_IJlNS5_IJSC_SB_EEElEEEEENSK_INS5_IJNS5_IJSH_iEEESQ_iEEENS5_IJNS5_IJSH_NSA_ILi16384EEEEEENS5_IJSC_lEEElEEEEEEEESJ_NS5_IJlSC_lEEENS4_8TiledMMAINS4_8MMA_AtomIJNS4_32SM100_MMA_F8F6F4_2x1SM_SS_SPARSEISJ_SJ_fLi256ELi64ELNS4_4UMMA5MajorE0ELS13_0ELNS12_7ScaleInE0ELS14_0EEEEEENSK_INS5_IJSC_SC_SC_EEENS5_IJNSA_ILi0EEES18_S18_EEEEENS5_IJNS4_10UnderscoreES1B_S1B_EEEEENS4_18SM100_TMA_2SM_LOADENS4_14ComposedLayoutINS4_7SwizzleILi2ELi4ELi3EEENS4_25smem_sparse_ptr_flag_bitsILi2ELi8EEENSK_INS5_IJNS5_IJSC_NSA_ILi8EEEEEENS5_IJSB_SG_EEEEEENS5_IJNS5_IJS18_SH_EEESN_EEEEEEEvNS4_8identityES1E_NS1F_INS1G_ILi3ELi4ELi3EEENS4_18smem_ptr_flag_bitsILi8EEENSK_INS5_IJS1K_SH_EEENS5_IJSH_SC_EEEEEEEvS1S_EENS_8epilogue10collective18CollectiveEpilogueINS21_23Sm100TmaWarpSpecializedILi4ELi2ELi16ELb1ELb0EEEJNS5_IJSH_SG_SH_EEENS5_IJNSK_ISH_SC_EENSK_INSA_ILi16EEESC_EEEEEfNS5_IJSC_llEEEfS2B_NS21_6fusion15FusionCallbacksIS25_NS2C_17LinearCombinationIffffLNS_15FloatRoundStyleE2EEES26_S2A_JEEENS4_5SM1004TMEM4LOAD26SM100_TMEM_LOAD_32dp32b16xENS4_13SM90_TMA_LOADENS1F_INS1G_ILi2ELi5ELi2EEENS1U_ILi32EEENSK_INS5_IJNSA_ILi32EEENSA_ILi4EEEEEENS5_IJSC_S2P_EEEEEEENS4_39AutoVectorizingCopyWithAssumedAlignmentILi128EEENS4_14SM90_TMA_STOREES2U_S2W_S2W_EEEvvEEEEvNT_6ParamsE)
        /*0038*/ 	.word	0x00000000


	//----- nvinfo : EIATTR_MIN_STACK_SIZE
	.align		4
.L_27:
        /*003c*/ 	.byte	0x04, 0x12
        /*003e*/ 	.short	(.L_29 - .L_28)
	.align		4
.L_28:
        /*0040*/ 	.word	index@(_ZN7cutlass13device_kernelINS_4gemm6kernel13GemmUniversalIN4cute5tupleIJiiiiEEENS1_10collective13CollectiveMmaINS1_41MainloopSm100TmaUmmaWarpSpecializedSparseILi13ELi2ELi2ENS5_IJNS4_1CILi2EEENSA_ILi1EEESC_EEEEENS5_IJNSA_ILi256EEENSA_ILi64EEENSA_ILi128EEEEEENS_12float_e4m3_tENS5_IJNS4_6LayoutINS5_IJiNS5_IJSB_iEEEiEEENS5_IJlNS5_IJSC_SB_EEElEEEEENSK_INS5_IJNS5_IJSH_iEEESQ_iEEENS5_IJNS5_IJSH_NSA_ILi16384EEEEEENS5_IJSC_lEEElEEEEEEEESJ_NS5_IJlSC_lEEENS4_8TiledMMAINS4_8MMA_AtomIJNS4_32SM100_MMA_F8F6F4_2x1SM_SS_SPARSEISJ_SJ_fLi256ELi64ELNS4_4UMMA5MajorE0ELS13_0ELNS12_7ScaleInE0ELS14_0EEEEEENSK_INS5_IJSC_SC_SC_EEENS5_IJNSA_ILi0EEES18_S18_EEEEENS5_IJNS4_10UnderscoreES1B_S1B_EEEEENS4_18SM100_TMA_2SM_LOADENS4_14ComposedLayoutINS4_7SwizzleILi2ELi4ELi3EEENS4_25smem_sparse_ptr_flag_bitsILi2ELi8EEENSK_INS5_IJNS5_IJSC_NSA_ILi8EEEEEENS5_IJSB_SG_EEEEEENS5_IJNS5_IJS18_SH_EEESN_EEEEEEEvNS4_8identityES1E_NS1F_INS1G_ILi3ELi4ELi3EEENS4_18smem_ptr_flag_bitsILi8EEENSK_INS5_IJS1K_SH_EEENS5_IJSH_SC_EEEEEEEvS1S_EENS_8epilogue10collective18CollectiveEpilogueINS21_23Sm100TmaWarpSpecializedILi4ELi2ELi16ELb1ELb0EEEJNS5_IJSH_SG_SH_EEENS5_IJNSK_ISH_SC_EENSK_INSA_ILi16EEESC_EEEEEfNS5_IJSC_llEEEfS2B_NS21_6fusion15FusionCallbacksIS25_NS2C_17LinearCombinationIffffLNS_15FloatRoundStyleE2EEES26_S2A_JEEENS4_5SM1004TMEM4LOAD26SM100_TMEM_LOAD_32dp32b16xENS4_13SM90_TMA_LOADENS1F_INS1G_ILi2ELi5ELi2EEENS1U_ILi32EEENSK_INS5_IJNSA_ILi32EEENSA_ILi4EEEEEENS5_IJSC_S2P_EEEEEEENS4_39AutoVectorizingCopyWithAssumedAlignmentILi128EEENS4_14SM90_TMA_STOREES2U_S2W_S2W_EEEvvEEEEvNT_6ParamsE)
        /*0044*/ 	.word	0x00000000
.L_29:


//--------------------- .nv.compat                --------------------------
	.section	.nv.compat,"",@"SHT_CUDA_COMPAT_INFO"
	.align	4
        /*0000*/ 	.byte	0x02, 0x09, 0x01, 0x00, 0x02, 0x02, 0x02, 0x00, 0x02, 0x05, 0x05, 0x00, 0x03, 0x07, 0x01, 0x01
        /*0010*/ 	.byte	0x02, 0x03, 0x01, 0x00, 0x02, 0x06, 0x01, 0x00, 0x04, 0x0b, 0x08, 0x00, 0x09, 0x00, 0x00, 0x00
        /*0020*/ 	.byte	0x00, 0x00, 0x00, 0x00


//--------------------- .nv.info._ZN7cutlass13device_kernelINS_4gemm6kernel13GemmUniversalIN4cute5tupleIJiiiiEEENS1_10collective13CollectiveMmaINS1_41MainloopSm100TmaUmmaWarpSpecializedSparseILi13ELi2ELi2ENS5_IJNS4_1CILi2EEENSA_ILi1EEESC_EEEEENS5_IJNSA_ILi256EEENSA_ILi64EEENSA_ILi128EEEEEENS_12float_e4m3_tENS5_IJNS4_6LayoutINS5_IJiNS5_IJSB_iEEEiEEENS5_IJlNS5_IJSC_SB_EEElEEEEENSK_INS5_IJNS5_IJSH_iEEESQ_iEEENS5_IJNS5_IJSH_NSA_ILi16384EEEEEENS5_IJSC_lEEElEEEEEEEESJ_NS5_IJlSC_lEEENS4_8TiledMMAINS4_8MMA_AtomIJNS4_32SM100_MMA_F8F6F4_2x1SM_SS_SPARSEISJ_SJ_fLi256ELi64ELNS4_4UMMA5MajorE0ELS13_0ELNS12_7ScaleInE0ELS14_0EEEEEENSK_INS5_IJSC_SC_SC_EEENS5_IJNSA_ILi0EEES18_S18_EEEEENS5_IJNS4_10UnderscoreES1B_S1B_EEEEENS4_18SM100_TMA_2SM_LOADENS4_14ComposedLayoutINS4_7SwizzleILi2ELi4ELi3EEENS4_25smem_sparse_ptr_flag_bitsILi2ELi8EEENSK_INS5_IJNS5_IJSC_NSA_ILi8EEEEEENS5_IJSB_SG_EEEEEENS5_IJNS5_IJS18_SH_EEESN_EEEEEEEvNS4_8identityES1E_NS1F_INS1G_ILi3ELi4ELi3EEENS4_18smem_ptr_flag_bitsILi8EEENSK_INS5_IJS1K_SH_EEENS5_IJSH_SC_EEEEEEEvS1S_EENS_8epilogue10collective18CollectiveEpilogueINS21_23Sm100TmaWarpSpecializedILi4ELi2ELi16ELb1ELb0EEEJNS5_IJSH_SG_SH_EEENS5_IJNSK_ISH_SC_EENSK_INSA_ILi16EEESC_EEEEEfNS5_IJSC_llEEEfS2B_NS21_6fusion15FusionCallbacksIS25_NS2C_17LinearCombinationIffffLNS_15FloatRoundStyleE2EEES26_S2A_JEEENS4_5SM1004TMEM4LOAD26SM100_TMEM_LOAD_32dp32b16xENS4_13SM90_TMA_LOADENS1F_INS1G_ILi2ELi5ELi2EEENS1U_ILi32EEENSK_INS5_IJNSA_ILi32EEENSA_ILi4EEEEEENS5_IJSC_S2P_EEEEEEENS4_39AutoVectorizingCopyWithAssumedAlignmentILi128EEENS4_14SM90_TMA_STOREES2U_S2W_S2W_EEEvvEEEEvNT_6ParamsE --------------------------
	.section	.nv.info._ZN7cutlass13device_kernelINS_4gemm6kernel13GemmUniversalIN4cute5tupleIJiiiiEEENS1_10collective13CollectiveMmaINS1_41MainloopSm100TmaUmmaWarpSpecializedSparseILi13ELi2ELi2ENS5_IJNS4_1CILi2EEENSA_ILi1EEESC_EEEEENS5_IJNSA_ILi256EEENSA_ILi64EEENSA_ILi128EEEEEENS_12float_e4m3_tENS5_IJNS4_6LayoutINS5_IJiNS5_IJSB_iEEEiEEENS5_IJlNS5_IJSC_SB_EEElEEEEENSK_INS5_IJNS5_IJSH_iEEESQ_iEEENS5_IJNS5_IJSH_NSA_ILi16384EEEEEENS5_IJSC_lEEElEEEEEEEESJ_NS5_IJlSC_lEEENS4_8TiledMMAINS4_8MMA_AtomIJNS4_32SM100_MMA_F8F6F4_2x1SM_SS_SPARSEISJ_SJ_fLi256ELi64ELNS4_4UMMA5MajorE0ELS13_0ELNS12_7ScaleInE0ELS14_0EEEEEENSK_INS5_IJSC_SC_SC_EEENS5_IJNSA_ILi0EEES18_S18_EEEEENS5_IJNS4_10UnderscoreES1B_S1B_EEEEENS4_18SM100_TMA_2SM_LOADENS4_14ComposedLayoutINS4_7SwizzleILi2ELi4ELi3EEENS4_25smem_sparse_ptr_flag_bitsILi2ELi8EEENSK_INS5_IJNS5_IJSC_NSA_ILi8EEEEEENS5_IJSB_SG_EEEEEENS5_IJNS5_IJS18_SH_EEESN_EEEEEEEvNS4_8identityES1E_NS1F_INS1G_ILi3ELi4ELi3EEENS4_18smem_ptr_flag_bitsILi8EEENSK_INS5_IJS1K_SH_EEENS5_IJSH_SC_EEEEEEEvS1S_EENS_8epilogue10collective18CollectiveEpilogueINS21_23Sm100TmaWarpSpecializedILi4ELi2ELi16ELb1ELb0EEEJNS5_IJSH_SG_SH_EEENS5_IJNSK_ISH_SC_EENSK_INSA_ILi16EEESC_EEEEEfNS5_IJSC_llEEEfS2B_NS21_6fusion15FusionCallbacksIS25_NS2C_17LinearCombinationIffffLNS_15FloatRoundStyleE2EEES26_S2A_JEEENS4_5SM1004TMEM4LOAD26SM100_TMEM_LOAD_32dp32b16xENS4_13SM90_TMA_LOADENS1F_INS1G_ILi2ELi5ELi2EEENS1U_ILi32EEENSK_INS5_IJNSA_ILi32EEENSA_ILi4EEEEEENS5_IJSC_S2P_EEEEEEENS4_39AutoVectorizingCopyWithAssumedAlignmentILi128EEENS4_14SM90_TMA_STOREES2U_S2W_S2W_EEEvvEEEEvNT_6ParamsE,"",@"SHT_CUDA_INFO"
	.sectionflags	@""
	.align	4


	//----- nvinfo : EIATTR_CUDA_API_VERSION
	.align		4
        /*0000*/ 	.byte	0x04, 0x37
        /*0002*/ 	.short	(.L_31 - .L_30)
.L_30:
        /*0004*/ 	.word	0x00000082


	//----- nvinfo : EIATTR_KPARAM_INFO
	.align		4
.L_31:
        /*0008*/ 	.byte	0x04, 0x17
        /*000a*/ 	.short	(.L_33 - .L_32)
.L_32:
        /*000c*/ 	.word	0x00000000
        /*0010*/ 	.short	0x0000
        /*0012*/ 	.short	0x0000
        /*0014*/ 	.byte	0x00, 0xf0, 0x01, 0x28


	//----- nvinfo : EIATTR_AT_ENTRY_FRAGMENTS
	.align		4
.L_33:
        /*0018*/ 	.byte	0x04, 0x4f
        /*001a*/ 	.short	(.L_35 - .L_34)


	//   ....[0]....
.L_34:
        /*001c*/ 	.word	0x00000007


	//----- nvinfo : EIATTR_RESERVED_SMEM_USED
	.align		4
.L_35:
        /*0020*/ 	.byte	0x01, 0x41
	.zero		2


	//----- nvinfo : EIATTR_SPARSE_MMA_MASK
	.align		4
        /*0024*/ 	.byte	0x03, 0x50
        /*0026*/ 	.short	0x0040


	//----- nvinfo : EIATTR_TCGEN05_2CTA_USED
	.align		4
        /*0028*/ 	.byte	0x01, 0x52
	.zero		2


	//----- nvinfo : EIATTR_MAXREG_COUNT
	.align		4
        /*002c*/ 	.byte	0x03, 0x1b
        /*002e*/ 	.short	0x00ff


	//----- nvinfo : EIATTR_NUM_BARRIERS
	.align		4
        /*0030*/ 	.byte	0x02, 0x4c
        /*0032*/ 	.byte	0x07
	.zero		1


	//----- nvinfo : EIATTR_EXTERNS
	.align		4
        /*0034*/ 	.byte	0x04, 0x0f
        /*0036*/ 	.short	(.L_37 - .L_36)


	//   ....[0]....
	.align		4
.L_36:
        /*0038*/ 	.word	index@(__assertfail)


	//----- nvinfo : EIATTR_MERCURY_ISA_VERSION
	.align		4
.L_37:
        /*003c*/ 	.byte	0x03, 0x5f
        /*003e*/ 	.short	0x0101


	//----- nvinfo : EIATTR_INT_WARP_WIDE_INSTR_OFFSETS
	.align		4
        /*0040*/ 	.byte	0x04, 0x31
        /*0042*/ 	.short	(.L_39 - .L_38)


	//   ....[0]....
.L_38:
        /*0044*/ 	.word	0x00000e10


	//   ....[1]....
        /*0048*/ 	.word	0x00000eb0


	//   ....[2]....
        /*004c*/ 	.word	0x00001df0


	//   ....[3]....
        /*0050*/ 	.word	0x00003fe0


	//   ....[4]....
        /*0054*/ 	.word	0x00004000


	//   ....[5]....
        /*0058*/ 	.word	0x00004030


	//   ....[6]....
        /*005c*/ 	.word	0x00004990


	//   ....[7]....
        /*0060*/ 	.word	0x000049b0


	//   ....[8]....
        /*0064*/ 	.word	0x00004a50


	//   ....[9]....
        /*0068*/ 	.word	0x00004af0


	//   ....[10]....
        /*006c*/ 	.word	0x00004bb0


	//   ....[11]....
        /*0070*/ 	.word	0x00004c30


	//   ....[12]....
        /*0074*/ 	.word	0x00004c50


	//   ....[13]....
        /*0078*/ 	.word	0x00004d20


	//   ....[14]....
        /*007c*/ 	.word	0x00004db0


	//   ....[15]....
        /*0080*/ 	.word	0x00004e70


	//   ....[16]....
        /*0084*/ 	.word	0x00004f00


	//   ....[17]....
        /*0088*/ 	.word	0x00004f20


	//   ....[18]....
        /*008c*/ 	.word	0x00005050


	//   ....[19]....
        /*0090*/ 	.word	0x000050b0


	//   ....[20]....
        /*0094*/ 	.word	0x00005160


	//   ....[21]....
        /*0098*/ 	.word	0x000052b0


	//   ....[22]....
        /*009c*/ 	.word	0x00005310


	//   ....[23]....
        /*00a0*/ 	.word	0x00005330


	//   ....[24]....
        /*00a4*/ 	.word	0x00005350


	//   ....[25]....
        /*00a8*/ 	.word	0x00005540


	//----- nvinfo : EIATTR_COOP_GROUP_MASK_REGIDS
	.align		4
.L_39:
        /*00ac*/ 	.byte	0x04, 0x29
        /*00ae*/ 	.short	(.L_41 - .L_40)


	//   ....[0]....
.L_40:
        /*00b0*/ 	.word	0xffffffff


	//   ....[1]....
        /*00b4*/ 	.word	0xffffffff


	//   ....[2]....
        /*00b8*/ 	.word	0xffffffff


	//   ....[3]....
        /*00bc*/ 	.word	0xffffffff


	//   ....[4]....
        /*00c0*/ 	.word	0xffffffff


	//   ....[5]....
        /*00c4*/ 	.word	0xffffffff


	//   ....[6]....
        /*00c8*/ 	.word	0xffffffff


	//   ....[7]....
        /*00cc*/ 	.word	0xffffffff


	//   ....[8]....
        /*00d0*/ 	.word	0xffffffff


	//   ....[9]....
        /*00d4*/ 	.word	0xffffffff


	//   ....[10]....
        /*00d8*/ 	.word	0xffffffff


	//   ....[11]....
        /*00dc*/ 	.word	0xffffffff


	//   ....[12]....
        /*00e0*/ 	.word	0xffffffff


	//   ....[13]....
        /*00e4*/ 	.word	0xffffffff


	//----- nvinfo : EIATTR_COOP_GROUP_INSTR_OFFSETS
	.align		4
.L_41:
        /*00e8*/ 	.byte	0x04, 0x28
        /*00ea*/ 	.short	(.L_43 - .L_42)


	//   ....[0]....
.L_42:
        /*00ec*/ 	.word	0x000000c0


	//   ....[1]....
        /*00f0*/ 	.word	0x00000530


	//   ....[2]....
        /*00f4*/ 	.word	0x000007c0


	//   ....[3]....
        /*00f8*/ 	.word	0x00000950


	//   ....[4]....
        /*00fc*/ 	.word	0x00000a40


	//   ....[5]....
        /*0100*/ 	.word	0x00000ba0


	//   ....[6]....
        /*0104*/ 	.word	0x00000cf0


	//   ....[7]....
        /*0108*/ 	.word	0x00000f30


	//   ....[8]....
        /*010c*/ 	.word	0x00001ce0


	//   ....[9]....
        /*0110*/ 	.word	0x00002fb0


	//   ....[10]....
        /*0114*/ 	.word	0x00003480


	//   ....[11]....
        /*0118*/ 	.word	0x000034b0


	//   ....[12]....
        /*011c*/ 	.word	0x00003ef0


	//   ....[13]....
        /*0120*/ 	.word	0x000040f0


	//----- nvinfo : EIATTR_VRC_CTA_INIT_COUNT
	.align		4
.L_43:
        /*0124*/ 	.byte	0x02, 0x4a
        /*0126*/ 	.byte	0x80
	.zero		1


	//----- nvinfo : EIATTR_SYSCALL_OFFSETS
	.align		4
        /*0128*/ 	.byte	0x04, 0x46
        /*012a*/ 	.short	(.L_45 - .L_44)


	//   ....[0]....
.L_44:
        /*012c*/ 	.word	0x00005fa0


	//   ....[1]....
        /*0130*/ 	.word	0x00006090


	//   ....[2]....
        /*0134*/ 	.word	0x000068e0


	//   ....[3]....
        /*0138*/ 	.word	0x000072d0


	//   ....[4]....
        /*013c*/ 	.word	0x00007ca0


	//   ....[5]....
        /*0140*/ 	.word	0x00008660


	//----- nvinfo : EIATTR_MBARRIER_INSTR_OFFSETS
	.align		4
.L_45:
        /*0144*/ 	.byte	0x04, 0x39
        /*0146*/ 	.short	(.L_47 - .L_46)


	//   ....[0]....
.L_46:
        /*0148*/ 	.word	0x00000600
        /*014c*/ 	.word	0x000000ff
        /*0150*/ 	.word	0x00000000
        /*0154*/ 	.short	0x0100
        /*0156*/ 	.byte	0x07
	.zero		1


	//   ....[1]....
        /*0158*/ 	.word	0x00000610
        /*015c*/ 	.word	0x000000ff
        /*0160*/ 	.word	0x00000068
        /*0164*/ 	.short	0x0100
        /*0166*/ 	.byte	0x07
	.zero		1


	//   ....[2]....
        /*0168*/ 	.word	0x00000620
        /*016c*/ 	.word	0x000000ff
        /*0170*/ 	.word	0x00000008
        /*0174*/ 	.short	0x0100
        /*0176*/ 	.byte	0x07
	.zero		1


	//   ....[3]....
        /*0178*/ 	.word	0x00000630
        /*017c*/ 	.word	0x000000ff
        /*0180*/ 	.word	0x00000070
        /*0184*/ 	.short	0x0100
        /*0186*/ 	.byte	0x07
	.zero		1


	//   ....[4]....
        /*0188*/ 	.word	0x00000640
        /*018c*/ 	.word	0x000000ff
        /*0190*/ 	.word	0x00000010
        /*0194*/ 	.short	0x0100
        /*0196*/ 	.byte	0x07
	.zero		1


	//   ....[5]....
        /*0198*/ 	.word	0x00000650
        /*019c*/ 	.word	0x000000ff
        /*01a0*/ 	.word	0x00000078
        /*01a4*/ 	.short	0x0100
        /*01a6*/ 	.byte	0x07
	.zero		1


	//   ....[6]....
        /*01a8*/ 	.word	0x00000660
        /*01ac*/ 	.word	0x000000ff
        /*01b0*/ 	.word	0x00000018
        /*01b4*/ 	.short	0x0100
        /*01b6*/ 	.byte	0x07
	.zero		1


	//   ....[7]....
        /*01b8*/ 	.word	0x00000670
        /*01bc*/ 	.word	0x000000ff
        /*01c0*/ 	.word	0x00000080
        /*01c4*/ 	.short	0x0100
        /*01c6*/ 	.byte	0x07
	.zero		1


	//   ....[8]....
        /*01c8*/ 	.word	0x00000680
        /*01cc*/ 	.word	0x000000ff
        /*01d0*/ 	.word	0x00000020
        /*01d4*/ 	.short	0x0100
        /*01d6*/ 	.byte	0x07
	.zero		1


	//   ....[9]....
        /*01d8*/ 	.word	0x00000690
        /*01dc*/ 	.word	0x000000ff
        /*01e0*/ 	.word	0x00000088
        /*01e4*/ 	.short	0x0100
        /*01e6*/ 	.byte	0x07
	.zero		1


	//   ....[10]....
        /*01e8*/ 	.word	0x000006a0
        /*01ec*/ 	.word	0x000000ff
        /*01f0*/ 	.word	0x00000028
        /*01f4*/ 	.short	0x0100
        /*01f6*/ 	.byte	0x07
	.zero		1


	//   ....[11]....
        /*01f8*/ 	.word	0x000006b0
        /*01fc*/ 	.word	0x000000ff
        /*0200*/ 	.word	0x00000090
        /*0204*/ 	.short	0x0100
        /*0206*/ 	.byte	0x07
	.zero		1


	//   ....[12]....
        /*0208*/ 	.word	0x000006c0
        /*020c*/ 	.word	0x000000ff
        /*0210*/ 	.word	0x00000030
        /*0214*/ 	.short	0x0100
        /*0216*/ 	.byte	0x07
	.zero		1


	//   ....[13]....
        /*0218*/ 	.word	0x000006d0
        /*021c*/ 	.word	0x000000ff
        /*0220*/ 	.word	0x00000098
        /*0224*/ 	.short	0x0100
        /*0226*/ 	.byte	0x07
	.zero		1


	//   ....[14]....
        /*0228*/ 	.word	0x000006e0
        /*022c*/ 	.word	0x000000ff
        /*0230*/ 	.word	0x00000038
        /*0234*/ 	.short	0x0100
        /*0236*/ 	.byte	0x07
	.zero		1


	//   ....[15]....
        /*0238*/ 	.word	0x000006f0
        /*023c*/ 	.word	0x000000ff
        /*0240*/ 	.word	0x000000a0
        /*0244*/ 	.short	0x0100
        /*0246*/ 	.byte	0x07
	.zero		1


	//   ....[16]....
        /*0248*/ 	.word	0x00000700
        /*024c*/ 	.word	0x000000ff
        /*0250*/ 	.word	0x00000040
        /*0254*/ 	.short	0x0100
        /*0256*/ 	.byte	0x07
	.zero		1


	//   ....[17]....
        /*0258*/ 	.word	0x00000710
        /*025c*/ 	.word	0x000000ff
        /*0260*/ 	.word	0x000000a8
        /*0264*/ 	.short	0x0100
        /*0266*/ 	.byte	0x07
	.zero		1


	//   ....[18]....
        /*0268*/ 	.word	0x00000720
        /*026c*/ 	.word	0x000000ff
        /*0270*/ 	.word	0x00000048
        /*0274*/ 	.short	0x0100
        /*0276*/ 	.byte	0x07
	.zero		1


	//   ....[19]....
        /*0278*/ 	.word	0x00000730
        /*027c*/ 	.word	0x000000ff
        /*0280*/ 	.word	0x000000b0
        /*0284*/ 	.short	0x0100
        /*0286*/ 	.byte	0x07
	.zero		1


	//   ....[20]....
        /*0288*/ 	.word	0x00000740
        /*028c*/ 	.word	0x000000ff
        /*0290*/ 	.word	0x00000050
        /*0294*/ 	.short	0x0100
        /*0296*/ 	.byte	0x07
	.zero		1


	//   ....[21]....
        /*0298*/ 	.word	0x00000750
        /*029c*/ 	.word	0x000000ff
        /*02a0*/ 	.word	0x000000b8
        /*02a4*/ 	.short	0x0100
        /*02a6*/ 	.byte	0x07
	.zero		1


	//   ....[22]....
        /*02a8*/ 	.word	0x00000760
        /*02ac*/ 	.word	0x000000ff
        /*02b0*/ 	.word	0x00000058
        /*02b4*/ 	.short	0x0100
        /*02b6*/ 	.byte	0x07
	.zero		1


	//   ....[23]....
        /*02b8*/ 	.word	0x00000770
        /*02bc*/ 	.word	0x000000ff
        /*02c0*/ 	.word	0x000000c0
        /*02c4*/ 	.short	0x0100
        /*02c6*/ 	.byte	0x07
	.zero		1


	//   ....[24]....
        /*02c8*/ 	.word	0x00000780
        /*02cc*/ 	.word	0x000000ff
        /*02d0*/ 	.word	0x00000060
        /*02d4*/ 	.short	0x0100
        /*02d6*/ 	.byte	0x07
	.zero		1


	//   ....[25]....
        /*02d8*/ 	.word	0x00000790
        /*02dc*/ 	.word	0x000000ff
        /*02e0*/ 	.word	0x000000c8
        /*02e4*/ 	.short	0x0100
        /*02e6*/ 	.byte	0x07
	.zero		1


	//   ....[26]....
        /*02e8*/ 	.word	0x000008c0
        /*02ec*/ 	.word	0x000000ff
        /*02f0*/ 	.word	0x000000d0
        /*02f4*/ 	.short	0x0100
        /*02f6*/ 	.byte	0x08
	.zero		1


	//   ....[27]....
        /*02f8*/ 	.word	0x000008d0
        /*02fc*/ 	.word	0x000000ff
        /*0300*/ 	.word	0x000000f0
        /*0304*/ 	.short	0x0100
        /*0306*/ 	.byte	0x08
	.zero		1


	//   ....[28]....
        /*0308*/ 	.word	0x000008e0
        /*030c*/ 	.word	0x000000ff
        /*0310*/ 	.word	0x000000d8
        /*0314*/ 	.short	0x0100
        /*0316*/ 	.byte	0x08
	.zero		1


	//   ....[29]....
        /*0318*/ 	.word	0x000008f0
        /*031c*/ 	.word	0x000000ff
        /*0320*/ 	.word	0x000000f8
        /*0324*/ 	.short	0x0100
        /*0326*/ 	.byte	0x08
	.zero		1


	//   ....[30]....
        /*0328*/ 	.word	0x00000900
        /*032c*/ 	.word	0x000000ff
        /*0330*/ 	.word	0x000000e0
        /*0334*/ 	.short	0x0100
        /*0336*/ 	.byte	0x08
	.zero		1


	//   ....[31]....
        /*0338*/ 	.word	0x00000910
        /*033c*/ 	.word	0x000000ff
        /*0340*/ 	.word	0x00000100
        /*0344*/ 	.short	0x0100
        /*0346*/ 	.byte	0x08
	.zero		1


	//   ....[32]....
        /*0348*/ 	.word	0x00000920
        /*034c*/ 	.word	0x000000ff
        /*0350*/ 	.word	0x000000e8
        /*0354*/ 	.short	0x0100
        /*0356*/ 	.byte	0x08
	.zero		1


	//   ....[33]....
        /*0358*/ 	.word	0x00000930
        /*035c*/ 	.word	0x000000ff
        /*0360*/ 	.word	0x00000108
        /*0364*/ 	.short	0x0100
        /*0366*/ 	.byte	0x08
	.zero		1


	//   ....[34]....
        /*0368*/ 	.word	0x00000a10
        /*036c*/ 	.word	0x000000ff
        /*0370*/ 	.word	0x00000110
        /*0374*/ 	.short	0x0100
        /*0376*/ 	.byte	0x07
	.zero		1


	//   ....[35]....
        /*0378*/ 	.word	0x00000a20
        /*037c*/ 	.word	0x000000ff
        /*0380*/ 	.word	0x00000118
        /*0384*/ 	.short	0x0100
        /*0386*/ 	.byte	0x07
	.zero		1


	//   ....[36]....
        /*0388*/ 	.word	0x00000b50
        /*038c*/ 	.word	0x000000ff
        /*0390*/ 	.word	0x00000120
        /*0394*/ 	.short	0x0100
        /*0396*/ 	.byte	0x07
	.zero		1


	//   ....[37]....
        /*0398*/ 	.word	0x00000b60
        /*039c*/ 	.word	0x000000ff
        /*03a0*/ 	.word	0x00000130
        /*03a4*/ 	.short	0x0100
        /*03a6*/ 	.byte	0x07
	.zero		1


	//   ....[38]....
        /*03a8*/ 	.word	0x00000b70
        /*03ac*/ 	.word	0x000000ff
        /*03b0*/ 	.word	0x00000128
        /*03b4*/ 	.short	0x0100
        /*03b6*/ 	.byte	0x07
	.zero		1


	//   ....[39]....
        /*03b8*/ 	.word	0x00000b80
        /*03bc*/ 	.word	0x000000ff
        /*03c0*/ 	.word	0x00000138
        /*03c4*/ 	.short	0x0100
        /*03c6*/ 	.byte	0x07
	.zero		1


	//   ....[40]....
        /*03c8*/ 	.word	0x00000ca0
        /*03cc*/ 	.word	0x000000ff
        /*03d0*/ 	.word	0x00000140
        /*03d4*/ 	.short	0x0100
        /*03d6*/ 	.byte	0x08
	.zero		1


	//   ....[41]....
        /*03d8*/ 	.word	0x00000cb0
        /*03dc*/ 	.word	0x000000ff
        /*03e0*/ 	.word	0x00000150
        /*03e4*/ 	.short	0x0100
        /*03e6*/ 	.byte	0x08
	.zero		1


	//   ....[42]....
        /*03e8*/ 	.word	0x00000cc0
        /*03ec*/ 	.word	0x000000ff
        /*03f0*/ 	.word	0x00000148
        /*03f4*/ 	.short	0x0100
        /*03f6*/ 	.byte	0x08
	.zero		1


	//   ....[43]....
        /*03f8*/ 	.word	0x00000cd0
        /*03fc*/ 	.word	0x000000ff
        /*0400*/ 	.word	0x00000158
        /*0404*/ 	.short	0x0100
        /*0406*/ 	.byte	0x08
	.zero		1


	//   ....[44]....
        /*0408*/ 	.word	0x00000dc0
        /*040c*/ 	.word	0x000000ff
        /*0410*/ 	.word	0x00000160
        /*0414*/ 	.short	0x0100
        /*0416*/ 	.byte	0x07
	.zero		1


	//   ....[45]....
        /*0418*/ 	.word	0x00000dd0
        /*041c*/ 	.word	0x000000ff
        /*0420*/ 	.word	0x00000170
        /*0424*/ 	.short	0x0100
        /*0426*/ 	.byte	0x07
	.zero		1


	//   ....[46]....
        /*0428*/ 	.word	0x00000de0
        /*042c*/ 	.word	0x000000ff
        /*0430*/ 	.word	0x00000168
        /*0434*/ 	.short	0x0100
        /*0436*/ 	.byte	0x07
	.zero		1


	//   ....[47]....
        /*0438*/ 	.word	0x00000df0
        /*043c*/ 	.word	0x000000ff
        /*0440*/ 	.word	0x00000178
        /*0444*/ 	.short	0x0100
        /*0446*/ 	.byte	0x07
	.zero		1


	//   ....[48]....
        /*0448*/ 	.word	0x00000ee0
        /*044c*/ 	.word	0x000000ff
        /*0450*/ 	.word	0x00000180
        /*0454*/ 	.short	0x0100
        /*0456*/ 	.byte	0x06
	.zero		1


	//   ....[49]....
        /*0458*/ 	.word	0x00001870
        /*045c*/ 	.word	0x00000005
        /*0460*/ 	.word	0x00000170
        /*0464*/ 	.short	0x010a
        /*0466*/ 	.byte	0xff
	.zero		1


	//   ....[50]....
        /*0468*/ 	.word	0x000018a0
        /*046c*/ 	.word	0x00000005
        /*0470*/ 	.word	0x00000160
        /*0474*/ 	.short	0x0101
        /*0476*/ 	.byte	0xff
	.zero		1


	//   ....[51]....
        /*0478*/ 	.word	0x00001920
        /*047c*/ 	.word	0x000000ff
        /*0480*/ 	.word	0x00000068
        /*0484*/ 	.short	0x010a
        /*0486*/ 	.byte	0x08
	.zero		1


	//   ....[52]....
        /*0488*/ 	.word	0x00001aa0
        /*048c*/ 	.word	0x000000ff
        /*0490*/ 	.word	0x00000068
        /*0494*/ 	.short	0x010a
        /*0496*/ 	.byte	0x09
	.zero		1


	//   ....[53]....
        /*0498*/ 	.word	0x00001bb0
        /*049c*/ 	.word	0x000000ff
        /*04a0*/ 	.word	0x00000068
        /*04a4*/ 	.short	0x010a
        /*04a6*/ 	.byte	0x08
	.zero		1


	//   ....[54]....
        /*04a8*/ 	.word	0x00001cc0
        /*04ac*/ 	.word	0x000000ff
        /*04b0*/ 	.word	0x00000118
        /*04b4*/ 	.short	0x0101
        /*04b6*/ 	.byte	0x06
	.zero		1


	//   ....[55]....
        /*04b8*/ 	.word	0x00001cf0
        /*04bc*/ 	.word	0x00000008
        /*04c0*/ 	.word	0x00000120
        /*04c4*/ 	.short	0x010a
        /*04c6*/ 	.byte	0xff
	.zero		1


	//   ....[56]....
        /*04c8*/ 	.word	0x00001dc0
        /*04cc*/ 	.word	0x00000008
        /*04d0*/ 	.word	0x00000000
        /*04d4*/ 	.short	0x0101
        /*04d6*/ 	.byte	0xff
	.zero		1


	//   ....[57]....
        /*04d8*/ 	.word	0x00002320
        /*04dc*/ 	.word	0x000000ff
        /*04e0*/ 	.word	0x00000000
        /*04e4*/ 	.short	0x010a
        /*04e6*/ 	.byte	0x04
	.zero		1


	//   ....[58]....
        /*04e8*/ 	.word	0x000023b0
        /*04ec*/ 	.word	0x000000ff
        /*04f0*/ 	.word	0x00000000
        /*04f4*/ 	.short	0x010a
        /*04f6*/ 	.byte	0x04
	.zero		1


	//   ....[59]....
        /*04f8*/ 	.word	0x00002440
        /*04fc*/ 	.word	0x000000ff
        /*0500*/ 	.word	0x00000000
        /*0504*/ 	.short	0x010a
        /*0506*/ 	.byte	0x04
	.zero		1


	//   ....[60]....
        /*0508*/ 	.word	0x000024d0
        /*050c*/ 	.word	0x000000ff
        /*0510*/ 	.word	0x00000000
        /*0514*/ 	.short	0x010a
        /*0516*/ 	.byte	0x04
	.zero		1


	//   ....[61]....
        /*0518*/ 	.word	0x00002560
        /*051c*/ 	.word	0x000000ff
        /*0520*/ 	.word	0x00000000
        /*0524*/ 	.short	0x010a
        /*0526*/ 	.byte	0x04
	.zero		1


	//   ....[62]....
        /*0528*/ 	.word	0x000025f0
        /*052c*/ 	.word	0x000000ff
        /*0530*/ 	.word	0x00000000
        /*0534*/ 	.short	0x010a
        /*0536*/ 	.byte	0x04
	.zero		1


	//   ....[63]....
        /*0538*/ 	.word	0x00002680
        /*053c*/ 	.word	0x000000ff
        /*0540*/ 	.word	0x00000000
        /*0544*/ 	.short	0x010a
        /*0546*/ 	.byte	0x04
	.zero		1


	//   ....[64]....
        /*0548*/ 	.word	0x00002710
        /*054c*/ 	.word	0x000000ff
        /*0550*/ 	.word	0x00000000
        /*0554*/ 	.short	0x010a
        /*0556*/ 	.byte	0x04
	.zero		1


	//   ....[65]....
        /*0558*/ 	.word	0x000027a0
        /*055c*/ 	.word	0x000000ff
        /*0560*/ 	.word	0x00000000
        /*0564*/ 	.short	0x010a
        /*0566*/ 	.byte	0x04
	.zero		1


	//   ....[66]....
        /*0568*/ 	.word	0x00002830
        /*056c*/ 	.word	0x000000ff
        /*0570*/ 	.word	0x00000000
        /*0574*/ 	.short	0x010a
        /*0576*/ 	.byte	0x04
	.zero		1


	//   ....[67]....
        /*0578*/ 	.word	0x000028c0
        /*057c*/ 	.word	0x000000ff
        /*0580*/ 	.word	0x00000000
        /*0584*/ 	.short	0x010a
        /*0586*/ 	.byte	0x04
	.zero		1


	//   ....[68]....
        /*0588*/ 	.word	0x00002950
        /*058c*/ 	.word	0x000000ff
        /*0590*/ 	.word	0x00000000
        /*0594*/ 	.short	0x010a
        /*0596*/ 	.byte	0x04
	.zero		1


	//   ....[69]....
        /*0598*/ 	.word	0x000029f0
        /*059c*/ 	.word	0x00000000
        /*05a0*/ 	.word	0x00000000
        /*05a4*/ 	.short	0x010a
        /*05a6*/ 	.byte	0xff
	.zero		1


	//   ....[70]....
        /*05a8*/ 	.word	0x00002b10
        /*05ac*/ 	.word	0x00000000
        /*05b0*/ 	.word	0x00000160
        /*05b4*/ 	.short	0x010a
        /*05b6*/ 	.byte	0xff
	.zero		1


	//   ....[71]....
        /*05b8*/ 	.word	0x00002b80
        /*05bc*/ 	.word	0x00000004
        /*05c0*/ 	.word	0x00000000
        /*05c4*/ 	.short	0x0101
        /*05c6*/ 	.byte	0xff
	.zero		1


	//   ....[72]....
        /*05c8*/ 	.word	0x00002ba0
        /*05cc*/ 	.word	0x000000ff
        /*05d0*/ 	.word	0x00000130
        /*05d4*/ 	.short	0x010a
        /*05d6*/ 	.byte	0x05
	.zero		1


	//   ....[73]....
        /*05d8*/ 	.word	0x00002cc0
        /*05dc*/ 	.word	0x00000000
        /*05e0*/ 	.word	0x00000120
        /*05e4*/ 	.short	0x010a
        /*05e6*/ 	.byte	0xff
	.zero		1


	//   ....[74]....
        /*05e8*/ 	.word	0x00002dc0
        /*05ec*/ 	.word	0x00000000
        /*05f0*/ 	.word	0x00000000
        /*05f4*/ 	.short	0x0101
        /*05f6*/ 	.byte	0xff
	.zero		1


	//   ....[75]....
        /*05f8*/ 	.word	0x00002e50
        /*05fc*/ 	.word	0x000000ff
        /*0600*/ 	.word	0x00000130
        /*0604*/ 	.short	0x0106
        /*0606*/ 	.byte	0x05
	.zero		1


	//   ....[76]....
        /*0608*/ 	.word	0x00002e70
        /*060c*/ 	.word	0x000000ff
        /*0610*/ 	.word	0x00000130
        /*0614*/ 	.short	0x010a
        /*0616*/ 	.byte	0x05
	.zero		1


	//   ....[77]....
        /*0618*/ 	.word	0x00002f00
        /*061c*/ 	.word	0x000000ff
        /*0620*/ 	.word	0x00000130
        /*0624*/ 	.short	0x0106
        /*0626*/ 	.byte	0x04
	.zero		1


	//   ....[78]....
        /*0628*/ 	.word	0x00002f40
        /*062c*/ 	.word	0x00000000
        /*0630*/ 	.word	0x00000130
        /*0634*/ 	.short	0x010a
        /*0636*/ 	.byte	0xff
	.zero		1


	//   ....[79]....
        /*0638*/ 	.word	0x00003180
        /*063c*/ 	.word	0x000000ff
        /*0640*/ 	.word	0x00000008
        /*0644*/ 	.short	0x010a
        /*0646*/ 	.byte	0x06
	.zero		1


	//   ....[80]....
        /*0648*/ 	.word	0x000031a0
        /*064c*/ 	.word	0x000000ff
        /*0650*/ 	.word	0x00000008
        /*0654*/ 	.short	0x010a
        /*0656*/ 	.byte	0x06
	.zero		1


	//   ....[81]....
        /*0658*/ 	.word	0x00003330
        /*065c*/ 	.word	0x000000ff
        /*0660*/ 	.word	0x00000008
        /*0664*/ 	.short	0x010a
        /*0666*/ 	.byte	0x06
	.zero		1


	//   ....[82]....
        /*0668*/ 	.word	0x00003350
        /*066c*/ 	.word	0x000000ff
        /*0670*/ 	.word	0x00000008
        /*0674*/ 	.short	0x010a
        /*0676*/ 	.byte	0x06
	.zero		1


	//   ....[83]....
        /*0678*/ 	.word	0x00003410
        /*067c*/ 	.word	0x000000ff
        /*0680*/ 	.word	0x00000000
        /*0684*/ 	.short	0x0101
        /*0686*/ 	.byte	0x07
	.zero		1


	//   ....[84]....
        /*0688*/ 	.word	0x00003700
        /*068c*/ 	.word	0x00000000
        /*0690*/ 	.word	0x00000120
        /*0694*/ 	.short	0x010a
        /*0696*/ 	.byte	0xff
	.zero		1


	//   ....[85]....
        /*0698*/ 	.word	0x000037c0
        /*069c*/ 	.word	0x00000000
        /*06a0*/ 	.word	0x00000000
        /*06a4*/ 	.short	0x0101
        /*06a6*/ 	.byte	0xff
	.zero		1


	//   ....[86]....
        /*06a8*/ 	.word	0x00003880
        /*06ac*/ 	.word	0x000000ff
        /*06b0*/ 	.word	0x00000000
        /*06b4*/ 	.short	0x010a
        /*06b6*/ 	.byte	0x07
	.zero		1


	//   ....[87]....
        /*06b8*/ 	.word	0x00003890
        /*06bc*/ 	.word	0x000000ff
        /*06c0*/ 	.word	0x00000150
        /*06c4*/ 	.short	0x010a
        /*06c6*/ 	.byte	0x08
	.zero		1


	//   ....[88]....
        /*06c8*/ 	.word	0x00003950
        /*06cc*/ 	.word	0x000000ff
        /*06d0*/ 	.word	0x00000000
        /*06d4*/ 	.short	0x010a
        /*06d6*/ 	.byte	0x07
	.zero		1


	//   ....[89]....
        /*06d8*/ 	.word	0x00003a90
        /*06dc*/ 	.word	0x000000ff
        /*06e0*/ 	.word	0x00000000
        /*06e4*/ 	.short	0x010a
        /*06e6*/ 	.byte	0x1c
	.zero		1


	//   ....[90]....
        /*06e8*/ 	.word	0x00003cf0
        /*06ec*/ 	.word	0x000000ff
        /*06f0*/ 	.word	0x00000000
        /*06f4*/ 	.short	0x010a
        /*06f6*/ 	.byte	0x04
	.zero		1


	//   ....[91]....
        /*06f8*/ 	.word	0x00003d90
        /*06fc*/ 	.word	0x00000000
        /*0700*/ 	.word	0x00000000
        /*0704*/ 	.short	0x010a
        /*0706*/ 	.byte	0xff
	.zero		1


	//   ....[92]....
        /*0708*/ 	.word	0x00003dd0
        /*070c*/ 	.word	0x00000000
        /*0710*/ 	.word	0x00000000
        /*0714*/ 	.short	0x010a
        /*0716*/ 	.byte	0xff
	.zero		1


	//   ....[93]....
        /*0718*/ 	.word	0x00003e40
        /*071c*/ 	.word	0x000000ff
        /*0720*/ 	.word	0x00000000
        /*0724*/ 	.short	0x0101
        /*0726*/ 	.byte	0x04
	.zero		1


	//   ....[94]....
        /*0728*/ 	.word	0x00003e80
        /*072c*/ 	.word	0x000000ff
        /*0730*/ 	.word	0x00000180
        /*0734*/ 	.short	0x010a
        /*0736*/ 	.byte	0x06
	.zero		1


	//   ....[95]....
        /*0738*/ 	.word	0x00003ee0
        /*073c*/ 	.word	0x000000ff
        /*0740*/ 	.word	0x00000000
        /*0744*/ 	.short	0x0101
        /*0746*/ 	.byte	0x04
	.zero		1


	//   ....[96]....
        /*0748*/ 	.word	0x00004340
        /*074c*/ 	.word	0x00000000
        /*0750*/ 	.word	0x00000120
        /*0754*/ 	.short	0x010a
        /*0756*/ 	.byte	0xff
	.zero		1


	//   ....[97]....
        /*0758*/ 	.word	0x00004400
        /*075c*/ 	.word	0x00000000
        /*0760*/ 	.word	0x00000000
        /*0764*/ 	.short	0x0101
        /*0766*/ 	.byte	0xff
	.zero		1


	//   ....[98]....
        /*0768*/ 	.word	0x00004720
        /*076c*/ 	.word	0x000000ff
        /*0770*/ 	.word	0x00000118
        /*0774*/ 	.short	0x010a
        /*0776*/ 	.byte	0x06
	.zero		1


	//   ....[99]....
        /*0778*/ 	.word	0x00004910
        /*077c*/ 	.word	0x000000ff
        /*0780*/ 	.word	0x000000f0
        /*0784*/ 	.short	0x010a
        /*0786*/ 	.byte	0x06
	.zero		1


	//   ....[100]....
        /*0788*/ 	.word	0x00004be0
        /*078c*/ 	.word	0x000000ff
        /*0790*/ 	.word	0x000000d0
        /*0794*/ 	.short	0x010b
        /*0796*/ 	.byte	0x06
	.zero		1


	//   ....[101]....
        /*0798*/ 	.word	0x00004bf0
        /*079c*/ 	.word	0x000000ff
        /*07a0*/ 	.word	0x00000000
        /*07a4*/ 	.short	0x0101
        /*07a6*/ 	.byte	0x15
	.zero		1


	//   ....[102]....
        /*07a8*/ 	.word	0x00004c00
        /*07ac*/ 	.word	0x000000ff
        /*07b0*/ 	.word	0x000000f8
        /*07b4*/ 	.short	0x010a
        /*07b6*/ 	.byte	0x06
	.zero		1


	//   ....[103]....
        /*07b8*/ 	.word	0x00004ea0
        /*07bc*/ 	.word	0x000000ff
        /*07c0*/ 	.word	0x000000d8
        /*07c4*/ 	.short	0x010b
        /*07c6*/ 	.byte	0x06
	.zero		1


	//   ....[104]....
        /*07c8*/ 	.word	0x00004eb0
        /*07cc*/ 	.word	0x000000ff
        /*07d0*/ 	.word	0x00000000
        /*07d4*/ 	.short	0x0101
        /*07d6*/ 	.byte	0x15
	.zero		1


	//   ....[105]....
        /*07d8*/ 	.word	0x00004ec0
        /*07dc*/ 	.word	0x000000ff
        /*07e0*/ 	.word	0x00000100
        /*07e4*/ 	.short	0x010a
        /*07e6*/ 	.byte	0x06
	.zero		1


	//   ....[106]....
        /*07e8*/ 	.word	0x00005210
        /*07ec*/ 	.word	0x000000ff
        /*07f0*/ 	.word	0x000000e0
        /*07f4*/ 	.short	0x010b
        /*07f6*/ 	.byte	0x06
	.zero		1


	//   ....[107]....
        /*07f8*/ 	.word	0x00005270
        /*07fc*/ 	.word	0x000000ff
        /*0800*/ 	.word	0x00000000
        /*0804*/ 	.short	0x0101
        /*0806*/ 	.byte	0x15
	.zero		1


	//   ....[108]....
        /*0808*/ 	.word	0x00005280
        /*080c*/ 	.word	0x000000ff
        /*0810*/ 	.word	0x00000108
        /*0814*/ 	.short	0x010a
        /*0816*/ 	.byte	0x06
	.zero		1


	//   ....[109]....
        /*0818*/ 	.word	0x00005580
        /*081c*/ 	.word	0x000000ff
        /*0820*/ 	.word	0x000000e8
        /*0824*/ 	.short	0x010b
        /*0826*/ 	.byte	0x06
	.zero		1


	//   ....[110]....
        /*0828*/ 	.word	0x000055a0
        /*082c*/ 	.word	0x000000ff
        /*0830*/ 	.word	0x00000000
        /*0834*/ 	.short	0x0101
        /*0836*/ 	.byte	0x07
	.zero		1


	//   ....[111]....
        /*0838*/ 	.word	0x000055e0
        /*083c*/ 	.word	0x000000ff
        /*0840*/ 	.word	0x000000f0
        /*0844*/ 	.short	0x010a
        /*0846*/ 	.byte	0x06
	.zero		1


	//   ....[112]....
        /*0848*/ 	.word	0x00005600
        /*084c*/ 	.word	0x000000ff
        /*0850*/ 	.word	0x000000f8
        /*0854*/ 	.short	0x010a
        /*0856*/ 	.byte	0x06
	.zero		1


	//   ....[113]....
        /*0858*/ 	.word	0x00005620
        /*085c*/ 	.word	0x000000ff
        /*0860*/ 	.word	0x00000100
        /*0864*/ 	.short	0x010a
        /*0866*/ 	.byte	0x06
	.zero		1


	//   ....[114]....
        /*0868*/ 	.word	0x00005660
        /*086c*/ 	.word	0x00000000
        /*0870*/ 	.word	0x00000108
        /*0874*/ 	.short	0x010a
        /*0876*/ 	.byte	0xff
	.zero		1


	//   ....[115]....
        /*0878*/ 	.word	0x00005960
        /*087c*/ 	.word	0x00000000
        /*0880*/ 	.word	0x00000120
        /*0884*/ 	.short	0x010a
        /*0886*/ 	.byte	0xff
	.zero		1


	//   ....[116]....
        /*0888*/ 	.word	0x00005a70
        /*088c*/ 	.word	0x00000000
        /*0890*/ 	.word	0x00000000
        /*0894*/ 	.short	0x0101
        /*0896*/ 	.byte	0xff
	.zero		1


	//   ....[117]....
        /*0898*/ 	.word	0x000064e0
        /*089c*/ 	.word	0x000000ff
        /*08a0*/ 	.word	0x000000d0
        /*08a4*/ 	.short	0x010a
        /*08a6*/ 	.byte	0x30
	.zero		1


	//   ....[118]....
        /*08a8*/ 	.word	0x00006520
        /*08ac*/ 	.word	0x0000004f
        /*08b0*/ 	.word	0x00000140
        /*08b4*/ 	.short	0x010a
        /*08b6*/ 	.byte	0xff
	.zero		1


	//   ....[119]....
        /*08b8*/ 	.word	0x00006610
        /*08bc*/ 	.word	0x000000ff
        /*08c0*/ 	.word	0x000000d0
        /*08c4*/ 	.short	0x010a
        /*08c6*/ 	.byte	0x30
	.zero		1


	//   ....[120]....
        /*08c8*/ 	.word	0x000067c0
        /*08cc*/ 	.word	0x0000004f
        /*08d0*/ 	.word	0x00000140
        /*08d4*/ 	.short	0x010a
        /*08d6*/ 	.byte	0xff
	.zero		1


	//   ....[121]....
        /*08d8*/ 	.word	0x00006f30
        /*08dc*/ 	.word	0x00000000
        /*08e0*/ 	.word	0x00000000
        /*08e4*/ 	.short	0x0101
        /*08e6*/ 	.byte	0xff
	.zero		1


	//   ....[122]....
        /*08e8*/ 	.word	0x00006f40
        /*08ec*/ 	.word	0x00000003
        /*08f0*/ 	.word	0x000000d0
        /*08f4*/ 	.short	0x010a
        /*08f6*/ 	.byte	0xff
	.zero		1


	//   ....[123]....
        /*08f8*/ 	.word	0x00007000
        /*08fc*/ 	.word	0x00000003
        /*0900*/ 	.word	0x000000d0
        /*0904*/ 	.short	0x010a
        /*0906*/ 	.byte	0xff
	.zero		1


	//   ....[124]....
        /*0908*/ 	.word	0x00007900
        /*090c*/ 	.word	0x00000000
        /*0910*/ 	.word	0x00000000
        /*0914*/ 	.short	0x0101
        /*0916*/ 	.byte	0xff
	.zero		1


	//   ....[125]....
        /*0918*/ 	.word	0x00007920
        /*091c*/ 	.word	0x00000003
        /*0920*/ 	.word	0x000000d0
        /*0924*/ 	.short	0x010a
        /*0926*/ 	.byte	0xff
	.zero		1


	//   ....[126]....
        /*0928*/ 	.word	0x000079d0
        /*092c*/ 	.word	0x00000003
        /*0930*/ 	.word	0x000000d0
        /*0934*/ 	.short	0x010a
        /*0936*/ 	.byte	0xff
	.zero		1


	//   ....[127]....
        /*0938*/ 	.word	0x000082d0
        /*093c*/ 	.word	0x00000000
        /*0940*/ 	.word	0x00000000
        /*0944*/ 	.short	0x0101
        /*0946*/ 	.byte	0xff
	.zero		1


	//   ....[128]....
        /*0948*/ 	.word	0x000082f0
        /*094c*/ 	.word	0x00000014
        /*0950*/ 	.word	0x000000d0
        /*0954*/ 	.short	0x010a
        /*0956*/ 	.byte	0xff
	.zero		1


	//   ....[129]....
        /*0958*/ 	.word	0x000083a0
        /*095c*/ 	.word	0x00000014
        /*0960*/ 	.word	0x000000d0
        /*0964*/ 	.short	0x010a
        /*0966*/ 	.byte	0xff
	.zero		1


	//   ....[130]....
        /*0968*/ 	.word	0x000086f0
        /*096c*/ 	.word	0x00000000
        /*0970*/ 	.word	0x00000000
        /*0974*/ 	.short	0x0101
        /*0976*/ 	.byte	0xff
	.zero		1


	//   ....[131]....
        /*0978*/ 	.word	0x00008ce0
        /*097c*/ 	.word	0x00000003
        /*0980*/ 	.word	0x00000000
        /*0984*/ 	.short	0x0101
        /*0986*/ 	.byte	0xff
	.zero		1


	//   ....[132]....
        /*0988*/ 	.word	0x00008f50
        /*098c*/ 	.word	0x000000ff
        /*0990*/ 	.word	0x00000000
        /*0994*/ 	.short	0x0101
        /*0996*/ 	.byte	0x04
	.zero		1


	//   ....[133]....
        /*0998*/ 	.word	0x00008f70
        /*099c*/ 	.word	0x00000005
        /*09a0*/ 	.word	0x00000170
        /*09a4*/ 	.short	0x010a
        /*09a6*/ 	.byte	0xff
	.zero		1


	//   ....[134]....
        /*09a8*/ 	.word	0x00008fd0
        /*09ac*/ 	.word	0x00000004
        /*09b0*/ 	.word	0x00000068
        /*09b4*/ 	.short	0x010a
        /*09b6*/ 	.byte	0xff
	.zero		1


	//   ....[135]....
        /*09b8*/ 	.word	0x00009020
        /*09bc*/ 	.word	0x00000008
        /*09c0*/ 	.word	0x00000120
        /*09c4*/ 	.short	0x010a
        /*09c6*/ 	.byte	0xff
	.zero		1


	//   ....[136]....
        /*09c8*/ 	.word	0x00009080
        /*09cc*/ 	.word	0x00000000
        /*09d0*/ 	.word	0x00000000
        /*09d4*/ 	.short	0x010a
        /*09d6*/ 	.byte	0xff
	.zero		1


	//   ....[137]....
        /*09d8*/ 	.word	0x000090e0
        /*09dc*/ 	.word	0x00000000
        /*09e0*/ 	.word	0x00000000
        /*09e4*/ 	.short	0x010a
        /*09e6*/ 	.byte	0xff
	.zero		1


	//   ....[138]....
        /*09e8*/ 	.word	0x00009140
        /*09ec*/ 	.word	0x00000000
        /*09f0*/ 	.word	0x00000000
        /*09f4*/ 	.short	0x010a
        /*09f6*/ 	.byte	0xff
	.zero		1


	//   ....[139]....
        /*09f8*/ 	.word	0x000091a0
        /*09fc*/ 	.word	0x00000000
        /*0a00*/ 	.word	0x00000000
        /*0a04*/ 	.short	0x010a
        /*0a06*/ 	.byte	0xff
	.zero		1


	//   ....[140]....
        /*0a08*/ 	.word	0x00009200
        /*0a0c*/ 	.word	0x00000000
        /*0a10*/ 	.word	0x00000000
        /*0a14*/ 	.short	0x010a
        /*0a16*/ 	.byte	0xff
	.zero		1


	//   ....[141]....
        /*0a18*/ 	.word	0x00009260
        /*0a1c*/ 	.word	0x00000000
        /*0a20*/ 	.word	0x00000000
        /*0a24*/ 	.short	0x010a
        /*0a26*/ 	.byte	0xff
	.zero		1


	//   ....[142]....
        /*0a28*/ 	.word	0x000092c0
        /*0a2c*/ 	.word	0x00000000
        /*0a30*/ 	.word	0x00000000
        /*0a34*/ 	.short	0x010a
        /*0a36*/ 	.byte	0xff
	.zero		1


	//   ....[143]....
        /*0a38*/ 	.word	0x00009320
        /*0a3c*/ 	.word	0x00000000
        /*0a40*/ 	.word	0x00000000
        /*0a44*/ 	.short	0x010a
        /*0a46*/ 	.byte	0xff
	.zero		1


	//   ....[144]....
        /*0a48*/ 	.word	0x00009380
        /*0a4c*/ 	.word	0x00000000
        /*0a50*/ 	.word	0x00000000
        /*0a54*/ 	.short	0x010a
        /*0a56*/ 	.byte	0xff
	.zero		1


	//   ....[145]....
        /*0a58*/ 	.word	0x000093e0
        /*0a5c*/ 	.word	0x00000000
        /*0a60*/ 	.word	0x00000000
        /*0a64*/ 	.short	0x010a
        /*0a66*/ 	.byte	0xff
	.zero		1


	//   ....[146]....
        /*0a68*/ 	.word	0x00009440
        /*0a6c*/ 	.word	0x00000000
        /*0a70*/ 	.word	0x00000000
        /*0a74*/ 	.short	0x010a
        /*0a76*/ 	.byte	0xff
	.zero		1


	//   ....[147]....
        /*0a78*/ 	.word	0x000094a0
        /*0a7c*/ 	.word	0x00000000
        /*0a80*/ 	.word	0x00000000
        /*0a84*/ 	.short	0x010a
        /*0a86*/ 	.byte	0xff
	.zero		1


	//   ....[148]....
        /*0a88*/ 	.word	0x000094f0
        /*0a8c*/ 	.word	0x00000000
        /*0a90*/ 	.word	0x00000160
        /*0a94*/ 	.short	0x010a
        /*0a96*/ 	.byte	0xff
	.zero		1


	//   ....[149]....
        /*0a98*/ 	.word	0x00009550
        /*0a9c*/ 	.word	0x00000000
        /*0aa0*/ 	.word	0x00000130
        /*0aa4*/ 	.short	0x010a
        /*0aa6*/ 	.byte	0xff
	.zero		1


	//   ....[150]....
        /*0aa8*/ 	.word	0x000095a0
        /*0aac*/ 	.word	0x00000000
        /*0ab0*/ 	.word	0x00000120
        /*0ab4*/ 	.short	0x010a
        /*0ab6*/ 	.byte	0xff
	.zero		1


	//   ....[151]....
        /*0ab8*/ 	.word	0x00009600
        /*0abc*/ 	.word	0x00000000
        /*0ac0*/ 	.word	0x00000130
        /*0ac4*/ 	.short	0x010a
        /*0ac6*/ 	.byte	0xff
	.zero		1


	//   ....[152]....
        /*0ac8*/ 	.word	0x00009660
        /*0acc*/ 	.word	0x00000004
        /*0ad0*/ 	.word	0x00000008
        /*0ad4*/ 	.short	0x010a
        /*0ad6*/ 	.byte	0xff
	.zero		1


	//   ....[153]....
        /*0ad8*/ 	.word	0x00009740
        /*0adc*/ 	.word	0x00000002
        /*0ae0*/ 	.word	0x00000008
        /*0ae4*/ 	.short	0x010a
        /*0ae6*/ 	.byte	0xff
	.zero		1


	//   ....[154]....
        /*0ae8*/ 	.word	0x00009790
        /*0aec*/ 	.word	0x00000000
        /*0af0*/ 	.word	0x00000120
        /*0af4*/ 	.short	0x010a
        /*0af6*/ 	.byte	0xff
	.zero		1


	//   ....[155]....
        /*0af8*/ 	.word	0x000097f0
        /*0afc*/ 	.word	0x00000000
        /*0b00*/ 	.word	0x00000150
        /*0b04*/ 	.short	0x010a
        /*0b06*/ 	.byte	0xff
	.zero		1


	//   ....[156]....
        /*0b08*/ 	.word	0x00009850
        /*0b0c*/ 	.word	0x00000000
        /*0b10*/ 	.word	0x00000000
        /*0b14*/ 	.short	0x010a
        /*0b16*/ 	.byte	0xff
	.zero		1


	//   ....[157]....
        /*0b18*/ 	.word	0x000098b0
        /*0b1c*/ 	.word	0x00000000
        /*0b20*/ 	.word	0x00000000
        /*0b24*/ 	.short	0x010a
        /*0b26*/ 	.byte	0xff
	.zero		1


	//   ....[158]....
        /*0b28*/ 	.word	0x00009910
        /*0b2c*/ 	.word	0x00000000
        /*0b30*/ 	.word	0x00000180
        /*0b34*/ 	.short	0x010a
        /*0b36*/ 	.byte	0xff
	.zero		1


	//   ....[159]....
        /*0b38*/ 	.word	0x00009960
        /*0b3c*/ 	.word	0x00000000
        /*0b40*/ 	.word	0x00000120
        /*0b44*/ 	.short	0x010a
        /*0b46*/ 	.byte	0xff
	.zero		1


	//   ....[160]....
        /*0b48*/ 	.word	0x000099c0
        /*0b4c*/ 	.word	0x00000000
        /*0b50*/ 	.word	0x00000118
        /*0b54*/ 	.short	0x010a
        /*0b56*/ 	.byte	0xff
	.zero		1


	//   ....[161]....
        /*0b58*/ 	.word	0x00009a20
        /*0b5c*/ 	.word	0x00000000
        /*0b60*/ 	.word	0x000000f0
        /*0b64*/ 	.short	0x010a
        /*0b66*/ 	.byte	0xff
	.zero		1


	//   ....[162]....
        /*0b68*/ 	.word	0x00009a80
        /*0b6c*/ 	.word	0x00000000
        /*0b70*/ 	.word	0x000000f8
        /*0b74*/ 	.short	0x010a
        /*0b76*/ 	.byte	0xff
	.zero		1


	//   ....[163]....
        /*0b78*/ 	.word	0x00009ae0
        /*0b7c*/ 	.word	0x00000000
        /*0b80*/ 	.word	0x00000100
        /*0b84*/ 	.short	0x010a
        /*0b86*/ 	.byte	0xff
	.zero		1


	//   ....[164]....
        /*0b88*/ 	.word	0x00009b40
        /*0b8c*/ 	.word	0x00000000
        /*0b90*/ 	.word	0x00000108
        /*0b94*/ 	.short	0x010a
        /*0b96*/ 	.byte	0xff
	.zero		1


	//   ....[165]....
        /*0b98*/ 	.word	0x00009ba0
        /*0b9c*/ 	.word	0x00000000
        /*0ba0*/ 	.word	0x000000f0
        /*0ba4*/ 	.short	0x010a
        /*0ba6*/ 	.byte	0xff
	.zero		1


	//   ....[166]....
        /*0ba8*/ 	.word	0x00009c00
        /*0bac*/ 	.word	0x00000000
        /*0bb0*/ 	.word	0x000000f8
        /*0bb4*/ 	.short	0x010a
        /*0bb6*/ 	.byte	0xff
	.zero		1


	//   ....[167]....
        /*0bb8*/ 	.word	0x00009c60
        /*0bbc*/ 	.word	0x00000000
        /*0bc0*/ 	.word	0x00000100
        /*0bc4*/ 	.short	0x010a
        /*0bc6*/ 	.byte	0xff
	.zero		1


	//   ....[168]....
        /*0bc8*/ 	.word	0x00009cb0
        /*0bcc*/ 	.word	0x00000000
        /*0bd0*/ 	.word	0x00000120
        /*0bd4*/ 	.short	0x010a
        /*0bd6*/ 	.byte	0xff
	.zero		1


	//   ....[169]....
        /*0bd8*/ 	.word	0x00009d10
        /*0bdc*/ 	.word	0x00000003
        /*0be0*/ 	.word	0x000000d0
        /*0be4*/ 	.short	0x010a
        /*0be6*/ 	.byte	0xff
	.zero		1


	//   ....[170]....
        /*0be8*/ 	.word	0x00009d60
        /*0bec*/ 	.word	0x0000004f
        /*0bf0*/ 	.word	0x00000140
        /*0bf4*/ 	.short	0x010a
        /*0bf6*/ 	.byte	0xff
	.zero		1


	//   ....[171]....
        /*0bf8*/ 	.word	0x00009db0
        /*0bfc*/ 	.word	0x00000003
        /*0c00*/ 	.word	0x000000d0
        /*0c04*/ 	.short	0x010a
        /*0c06*/ 	.byte	0xff
	.zero		1


	//   ....[172]....
        /*0c08*/ 	.word	0x00009e00
        /*0c0c*/ 	.word	0x00000003
        /*0c10*/ 	.word	0x000000d0
        /*0c14*/ 	.short	0x010a
        /*0c16*/ 	.byte	0xff
	.zero		1


	//   ....[173]....
        /*0c18*/ 	.word	0x00009e50
        /*0c1c*/ 	.word	0x00000014
        /*0c20*/ 	.word	0x000000d0
        /*0c24*/ 	.short	0x010a
        /*0c26*/ 	.byte	0xff
	.zero		1


	//----- nvinfo : EIATTR_NUM_MBARRIERS
	.align		4
.L_47:
        /*0c28*/ 	.byte	0x03, 0x38
        /*0c2a*/ 	.short	0x0031


	//----- nvinfo : EIATTR_EXIT_INSTR_OFFSETS
	.align		4
        /*0c2c*/ 	.byte	0x04, 0x1c
        /*0c2e*/ 	.short	(.L_49 - .L_48)


	//   ....[0]....
.L_48:
        /*0c30*/ 	.word	0x00002a20


	//   ....[1]....
        /*0c34*/ 	.word	0x00002f10


	//   ....[2]....
        /*0c38*/ 	.word	0x00002f70


	//   ....[3]....
        /*0c3c*/ 	.word	0x00004100


	//   ....[4]....
        /*0c40*/ 	.word	0x00005690


	//   ....[5]....
        /*0c44*/ 	.word	0x000056d0


	//   ....[6]....
        /*0c48*/ 	.word	0x00008e40


	//   ....[7]....
        /*0c4c*/ 	.word	0x00008ec0


	//   ....[8]....
        /*0c50*/ 	.word	0x00008ef0


	//   ....[9]....
        /*0c54*/ 	.word	0x00008f60


	//----- nvinfo : EIATTR_MAX_THREADS
	.align		4
.L_49:
        /*0c58*/ 	.byte	0x04, 0x05
        /*0c5a*/ 	.short	(.L_51 - .L_50)
.L_50:
        /*0c5c*/ 	.word	0x00000100
        /*0c60*/ 	.word	0x00000001
        /*0c64*/ 	.word	0x00000001


	//----- nvinfo : EIATTR_CRS_STACK_SIZE
	.align		4
.L_51:
        /*0c68*/ 	.byte	0x04, 0x1e
        /*0c6a*/ 	.short	(.L_53 - .L_52)
.L_52:
        /*0c6c*/ 	.word	0x00000000


	//----- nvinfo : EIATTR_CBANK_PARAM_SIZE
	.align		4
.L_53:
        /*0c70*/ 	.byte	0x03, 0x19
        /*0c72*/ 	.short	0x0a00


	//----- nvinfo : EIATTR_PARAM_CBANK
	.align		4
        /*0c74*/ 	.byte	0x04, 0x0a
        /*0c76*/ 	.short	(.L_55 - .L_54)
	.align		4
.L_54:
        /*0c78*/ 	.word	index@(.nv.constant0._ZN7cutlass13device_kernelINS_4gemm6kernel13GemmUniversalIN4cute5tupleIJiiiiEEENS1_10collective13CollectiveMmaINS1_41MainloopSm100TmaUmmaWarpSpecializedSparseILi13ELi2ELi2ENS5_IJNS4_1CILi2EEENSA_ILi1EEESC_EEEEENS5_IJNSA_ILi256EEENSA_ILi64EEENSA_ILi128EEEEEENS_12float_e4m3_tENS5_IJNS4_6LayoutINS5_IJiNS5_IJSB_iEEEiEEENS5_IJlNS5_IJSC_SB_EEElEEEEENSK_INS5_IJNS5_IJSH_iEEESQ_iEEENS5_IJNS5_IJSH_NSA_ILi16384EEEEEENS5_IJSC_lEEElEEEEEEEESJ_NS5_IJlSC_lEEENS4_8TiledMMAINS4_8MMA_AtomIJNS4_32SM100_MMA_F8F6F4_2x1SM_SS_SPARSEISJ_SJ_fLi256ELi64ELNS4_4UMMA5MajorE0ELS13_0ELNS12_7ScaleInE0ELS14_0EEEEEENSK_INS5_IJSC_SC_SC_EEENS5_IJNSA_ILi0EEES18_S18_EEEEENS5_IJNS4_10UnderscoreES1B_S1B_EEEEENS4_18SM100_TMA_2SM_LOADENS4_14ComposedLayoutINS4_7SwizzleILi2ELi4ELi3EEENS4_25smem_sparse_ptr_flag_bitsILi2ELi8EEENSK_INS5_IJNS5_IJSC_NSA_ILi8EEEEEENS5_IJSB_SG_EEEEEENS5_IJNS5_IJS18_SH_EEESN_EEEEEEEvNS4_8identityES1E_NS1F_INS1G_ILi3ELi4ELi3EEENS4_18smem_ptr_flag_bitsILi8EEENSK_INS5_IJS1K_SH_EEENS5_IJSH_SC_EEEEEEEvS1S_EENS_8epilogue10collective18CollectiveEpilogueINS21_23Sm100TmaWarpSpecializedILi4ELi2ELi16ELb1ELb0EEEJNS5_IJSH_SG_SH_EEENS5_IJNSK_ISH_SC_EENSK_INSA_ILi16EEESC_EEEEEfNS5_IJSC_llEEEfS2B_NS21_6fusion15FusionCallbacksIS25_NS2C_17LinearCombinationIffffLNS_15FloatRoundStyleE2EEES26_S2A_JEEENS4_5SM1004TMEM4LOAD26SM100_TMEM_LOAD_32dp32b16xENS4_13SM90_TMA_LOADENS1F_INS1G_ILi2ELi5ELi2EEENS1U_ILi32EEENSK_INS5_IJNSA_ILi32EEENSA_ILi4EEEEEENS5_IJSC_S2P_EEEEEEENS4_39AutoVectorizingCopyWithAssumedAlignmentILi128EEENS4_14SM90_TMA_STOREES2U_S2W_S2W_EEEvvEEEEvNT_6ParamsE)
        /*0c7c*/ 	.short	0x0380
        /*0c7e*/ 	.short	0x0a00


	//----- nvinfo : EIATTR_SW_WAR
	.align		4
.L_55:
        /*0c80*/ 	.byte	0x04, 0x36
        /*0c82*/ 	.short	(.L_57 - .L_56)
.L_56:
        /*0c84*/ 	.word	0x00000008
.L_57:


//--------------------- .nv.callgraph             --------------------------
	.section	.nv.callgraph,"",@"SHT_CUDA_CALLGRAPH"
	.align	4
	.sectionentsize	8
	.align		4
        /*0000*/ 	.word	0x00000000
	.align		4
        /*0004*/ 	.word	0xffffffff
	.align		4
        /*0008*/ 	.word	index@(_ZN7cutlass13device_kernelINS_4gemm6kernel13GemmUniversalIN4cute5tupleIJiiiiEEENS1_10collective13CollectiveMmaINS1_41MainloopSm100TmaUmmaWarpSpecializedSparseILi13ELi2ELi2ENS5_IJNS4_1CILi2EEENSA_ILi1EEESC_EEEEENS5_IJNSA_ILi256EEENSA_ILi64EEENSA_ILi128EEEEEENS_12float_e4m3_tENS5_IJNS4_6LayoutINS5_IJiNS5_IJSB_iEEEiEEENS5_IJlNS5_IJSC_SB_EEElEEEEENSK_INS5_IJNS5_IJSH_iEEESQ_iEEENS5_IJNS5_IJSH_NSA_ILi16384EEEEEENS5_IJSC_lEEElEEEEEEEESJ_NS5_IJlSC_lEEENS4_8TiledMMAINS4_8MMA_AtomIJNS4_32SM100_MMA_F8F6F4_2x1SM_SS_SPARSEISJ_SJ_fLi256ELi64ELNS4_4UMMA5MajorE0ELS13_0ELNS12_7ScaleInE0ELS14_0EEEEEENSK_INS5_IJSC_SC_SC_EEENS5_IJNSA_ILi0EEES18_S18_EEEEENS5_IJNS4_10UnderscoreES1B_S1B_EEEEENS4_18SM100_TMA_2SM_LOADENS4_14ComposedLayoutINS4_7SwizzleILi2ELi4ELi3EEENS4_25smem_sparse_ptr_flag_bitsILi2ELi8EEENSK_INS5_IJNS5_IJSC_NSA_ILi8EEEEEENS5_IJSB_SG_EEEEEENS5_IJNS5_IJS18_SH_EEESN_EEEEEEEvNS4_8identityES1E_NS1F_INS1G_ILi3ELi4ELi3EEENS4_18smem_ptr_flag_bitsILi8EEENSK_INS5_IJS1K_SH_EEENS5_IJSH_SC_EEEEEEEvS1S_EENS_8epilogue10collective18CollectiveEpilogueINS21_23Sm100TmaWarpSpecializedILi4ELi2ELi16ELb1ELb0EEEJNS5_IJSH_SG_SH_EEENS5_IJNSK_ISH_SC_EENSK_INSA_ILi16EEESC_EEEEEfNS5_IJSC_llEEEfS2B_NS21_6fusion15FusionCallbacksIS25_NS2C_17LinearCombinationIffffLNS_15FloatRoundStyleE2EEES26_S2A_JEEENS4_5SM1004TMEM4LOAD26SM100_TMEM_LOAD_32dp32b16xENS4_13SM90_TMA_LOADENS1F_INS1G_ILi2ELi5ELi2EEENS1U_ILi32EEENSK_INS5_IJNSA_ILi32EEENSA_ILi4EEEEEENS5_IJSC_S2P_EEEEEEENS4_39AutoVectorizingCopyWithAssumedAlignmentILi128EEENS4_14SM90_TMA_STOREES2U_S2W_S2W_EEEvvEEEEvNT_6ParamsE)
	.align		4
        /*000c*/ 	.word	index@(__assertfail)
	.align		4
        /*0010*/ 	.word	0x00000000
	.align		4
        /*0014*/ 	.word	0xfffffffe
	.align		4
        /*0018*/ 	.word	0x00000000
	.align		4
        /*001c*/ 	.word	0xfffffffd
	.align		4
        /*0020*/ 	.word	0x00000000
	.align		4
        /*0024*/ 	.word	0xfffffffc


//--------------------- .nv.constant4             --------------------------
	.section	.nv.constant4,"a",@progbits
	.align	8
	.align		8
.nv.constant4:
        /*0000*/ 	.dword	__assertfail
	.align		8
        /*0008*/ 	.dword	__unnamed_1
	.align		8
        /*0010*/ 	.dword	__unnamed_2
	.align		8
        /*0018*/ 	.dword	_ZN39_INTERNAL_7883d207_4_k_cu_6bbfe6ef_31034cuda3std3__45__cpo5beginE
	.align		8
        /*0020*/ 	.dword	_ZN39_INTERNAL_7883d207_4_k_cu_6bbfe6ef_31034cuda3std3__45__cpo3endE
	.align		8
        /*0028*/ 	.dword	_ZN39_INTERNAL_7883d207_4_k_cu_6bbfe6ef_31034cuda3std3__45__cpo6cbeginE
	.align		8
        /*0030*/ 	.dword	_ZN39_INTERNAL_7883d207_4_k_cu_6bbfe6ef_31034cuda3std3__45__cpo4cendE
	.align		8
        /*0038*/ 	.dword	_ZN39_INTERNAL_7883d207_4_k_cu_6bbfe6ef_31034cuda3std3__441_GLOBAL__N__7883d207_4_k_cu_6bbfe6ef_31036ignoreE
	.align		8
        /*0040*/ 	.dword	_ZN39_INTERNAL_7883d207_4_k_cu_6bbfe6ef_31034cuda3std3__419piecewise_constructE
	.align		8
        /*0048*/ 	.dword	_ZN39_INTERNAL_7883d207_4_k_cu_6bbfe6ef_31034cuda3std3__48in_placeE
	.align		8
        /*0050*/ 	.dword	_ZN39_INTERNAL_7883d207_4_k_cu_6bbfe6ef_31034cuda3std6ranges3__45__cpo4swapE
	.align		8
        /*0058*/ 	.dword	_ZN39_INTERNAL_7883d207_4_k_cu_6bbfe6ef_31034cuda3std6ranges3__45__cpo9iter_moveE
	.align		8
        /*0060*/ 	.dword	_ZN39_INTERNAL_7883d207_4_k_cu_6bbfe6ef_31034cute7productE
	.align		8
        /*0068*/ 	.dword	_ZN39_INTERNAL_7883d207_4_k_cu_6bbfe6ef_31034cute1_E
	.align		8
        /*0070*/ 	.dword	$str$25
	.align		8
        /*0078*/ 	.dword	$str$26
	.align		8
        /*0080*/ 	.dword	$str$27
	.align		8
        /*0088*/ 	.dword	$str$28


//--------------------- .text._ZN7cutlass13device_kernelINS_4gemm6kernel13GemmUniversalIN4cute5tupleIJiiiiEEENS1_10collective13CollectiveMmaINS1_41MainloopSm100TmaUmmaWarpSpecializedSparseILi13ELi2ELi2ENS5_IJNS4_1CILi2EEENSA_ILi1EEESC_EEEEENS5_IJNSA_ILi256EEENSA_ILi64EEENSA_ILi128EEEEEENS_12float_e4m3_tENS5_IJNS4_6LayoutINS5_IJiNS5_IJSB_iEEEiEEENS5_IJlNS5_IJSC_SB_EEElEEEEENSK_INS5_IJNS5_IJSH_iEEESQ_iEEENS5_IJNS5_IJSH_NSA_ILi16384EEEEEENS5_IJSC_lEEElEEEEEEEESJ_NS5_IJlSC_lEEENS4_8TiledMMAINS4_8MMA_AtomIJNS4_32SM100_MMA_F8F6F4_2x1SM_SS_SPARSEISJ_SJ_fLi256ELi64ELNS4_4UMMA5MajorE0ELS13_0ELNS12_7ScaleInE0ELS14_0EEEEEENSK_INS5_IJSC_SC_SC_EEENS5_IJNSA_ILi0EEES18_S18_EEEEENS5_IJNS4_10UnderscoreES1B_S1B_EEEEENS4_18SM100_TMA_2SM_LOADENS4_14ComposedLayoutINS4_7SwizzleILi2ELi4ELi3EEENS4_25smem_sparse_ptr_flag_bitsILi2ELi8EEENSK_INS5_IJNS5_IJSC_NSA_ILi8EEEEEENS5_IJSB_SG_EEEEEENS5_IJNS5_IJS18_SH_EEESN_EEEEEEEvNS4_8identityES1E_NS1F_INS1G_ILi3ELi4ELi3EEENS4_18smem_ptr_flag_bitsILi8EEENSK_INS5_IJS1K_SH_EEENS5_IJSH_SC_EEEEEEEvS1S_EENS_8epilogue10collective18CollectiveEpilogueINS21_23Sm100TmaWarpSpecializedILi4ELi2ELi16ELb1ELb0EEEJNS5_IJSH_SG_SH_EEENS5_IJNSK_ISH_SC_EENSK_INSA_ILi16EEESC_EEEEEfNS5_IJSC_llEEEfS2B_NS21_6fusion15FusionCallbacksIS25_NS2C_17LinearCombinationIffffLNS_15FloatRoundStyleE2EEES26_S2A_JEEENS4_5SM1004TMEM4LOAD26SM100_TMEM_LOAD_32dp32b16xENS4_13SM90_TMA_LOADENS1F_INS1G_ILi2ELi5ELi2EEENS1U_ILi32EEENSK_INS5_IJNSA_ILi32EEENSA_ILi4EEEEEENS5_IJSC_S2P_EEEEEEENS4_39AutoVectorizingCopyWithAssumedAlignmentILi128EEENS4_14SM90_TMA_STOREES2U_S2W_S2W_EEEvvEEEEvNT_6ParamsE --------------------------
	.section	.text._ZN7cutlass13device_kernelINS_4gemm6kernel13GemmUniversalIN4cute5tupleIJiiiiEEENS1_10collective13CollectiveMmaINS1_41MainloopSm100TmaUmmaWarpSpecializedSparseILi13ELi2ELi2ENS5_IJNS4_1CILi2EEENSA_ILi1EEESC_EEEEENS5_IJNSA_ILi256EEENSA_ILi64EEENSA_ILi128EEEEEENS_12float_e4m3_tENS5_IJNS4_6LayoutINS5_IJiNS5_IJSB_iEEEiEEENS5_IJlNS5_IJSC_SB_EEElEEEEENSK_INS5_IJNS5_IJSH_iEEESQ_iEEENS5_IJNS5_IJSH_NSA_ILi16384EEEEEENS5_IJSC_lEEElEEEEEEEESJ_NS5_IJlSC_lEEENS4_8TiledMMAINS4_8MMA_AtomIJNS4_32SM100_MMA_F8F6F4_2x1SM_SS_SPARSEISJ_SJ_fLi256ELi64ELNS4_4UMMA5MajorE0ELS13_0ELNS12_7ScaleInE0ELS14_0EEEEEENSK_INS5_IJSC_SC_SC_EEENS5_IJNSA_ILi0EEES18_S18_EEEEENS5_IJNS4_10UnderscoreES1B_S1B_EEEEENS4_18SM100_TMA_2SM_LOADENS4_14ComposedLayoutINS4_7SwizzleILi2ELi4ELi3EEENS4_25smem_sparse_ptr_flag_bitsILi2ELi8EEENSK_INS5_IJNS5_IJSC_NSA_ILi8EEEEEENS5_IJSB_SG_EEEEEENS5_IJNS5_IJS18_SH_EEESN_EEEEEEEvNS4_8identityES1E_NS1F_INS1G_ILi3ELi4ELi3EEENS4_18smem_ptr_flag_bitsILi8EEENSK_INS5_IJS1K_SH_EEENS5_IJSH_SC_EEEEEEEvS1S_EENS_8epilogue10collective18CollectiveEpilogueINS21_23Sm100TmaWarpSpecializedILi4ELi2ELi16ELb1ELb0EEEJNS5_IJSH_SG_SH_EEENS5_IJNSK_ISH_SC_EENSK_INSA_ILi16EEESC_EEEEEfNS5_IJSC_llEEEfS2B_NS21_6fusion15FusionCallbacksIS25_NS2C_17LinearCombinationIffffLNS_15FloatRoundStyleE2EEES26_S2A_JEEENS4_5SM1004TMEM4LOAD26SM100_TMEM_LOAD_32dp32b16xENS4_13SM90_TMA_LOADENS1F_INS1G_ILi2ELi5ELi2EEENS1U_ILi32EEENSK_INS5_IJNSA_ILi32EEENSA_ILi4EEEEEENS5_IJSC_S2P_EEEEEEENS4_39AutoVectorizingCopyWithAssumedAlignmentILi128EEENS4_14SM90_TMA_STOREES2U_S2W_S2W_EEEvvEEEEvNT_6ParamsE,"ax",@progbits
	.align	128
.text._ZN7cutlass13device_kernelINS_4gemm6kernel13GemmUniversalIN4cute5tupleIJiiiiEEENS1_10collective13CollectiveMmaINS1_41MainloopSm100TmaUmmaWarpSpecializedSparseILi13ELi2ELi2ENS5_IJNS4_1CILi2EEENSA_ILi1EEESC_EEEEENS5_IJNSA_ILi256EEENSA_ILi64EEENSA_ILi128EEEEEENS_12float_e4m3_tENS5_IJNS4_6LayoutINS5_IJiNS5_IJSB_iEEEiEEENS5_IJlNS5_IJSC_SB_EEElEEEEENSK_INS5_IJNS5_IJSH_iEEESQ_iEEENS5_IJNS5_IJSH_NSA_ILi16384EEEEEENS5_IJSC_lEEElEEEEEEEESJ_NS5_IJlSC_lEEENS4_8TiledMMAINS4_8MMA_AtomIJNS4_32SM100_MMA_F8F6F4_2x1SM_SS_SPARSEISJ_SJ_fLi256ELi64ELNS4_4UMMA5MajorE0ELS13_0ELNS12_7ScaleInE0ELS14_0EEEEEENSK_INS5_IJSC_SC_SC_EEENS5_IJNSA_ILi0EEES18_S18_EEEEENS5_IJNS4_10UnderscoreES1B_S1B_EEEEENS4_18SM100_TMA_2SM_LOADENS4_14ComposedLayoutINS4_7SwizzleILi2ELi4ELi3EEENS4_25smem_sparse_ptr_flag_bitsILi2ELi8EEENSK_INS5_IJNS5_IJSC_NSA_ILi8EEEEEENS5_IJSB_SG_EEEEEENS5_IJNS5_IJS18_SH_EEESN_EEEEEEEvNS4_8identityES1E_NS1F_INS1G_ILi3ELi4ELi3EEENS4_18smem_ptr_flag_bitsILi8EEENSK_INS5_IJS1K_SH_EEENS5_IJSH_SC_EEEEEEEvS1S_EENS_8epilogue10collective18CollectiveEpilogueINS21_23Sm100TmaWarpSpecializedILi4ELi2ELi16ELb1ELb0EEEJNS5_IJSH_SG_SH_EEENS5_IJNSK_ISH_SC_EENSK_INSA_ILi16EEESC_EEEEEfNS5_IJSC_llEEEfS2B_NS21_6fusion15FusionCallbacksIS25_NS2C_17LinearCombinationIffffLNS_15FloatRoundStyleE2EEES26_S2A_JEEENS4_5SM1004TMEM4LOAD26SM100_TMEM_LOAD_32dp32b16xENS4_13SM90_TMA_LOADENS1F_INS1G_ILi2ELi5ELi2EEENS1U_ILi32EEENSK_INS5_IJNSA_ILi32EEENSA_ILi4EEEEEENS5_IJSC_S2P_EEEEEEENS4_39AutoVectorizingCopyWithAssumedAlignmentILi128EEENS4_14SM90_TMA_STOREES2U_S2W_S2W_EEEvvEEEEvNT_6ParamsE:
        .type           _ZN7cutlass13device_kernelINS_4gemm6kernel13GemmUniversalIN4cute5tupleIJiiiiEEENS1_10collective13CollectiveMmaINS1_41MainloopSm100TmaUmmaWarpSpecializedSparseILi13ELi2ELi2ENS5_IJNS4_1CILi2EEENSA_ILi1EEESC_EEEEENS5_IJNSA_ILi256EEENSA_ILi64EEENSA_ILi128EEEEEENS_12float_e4m3_tENS5_IJNS4_6LayoutINS5_IJiNS5_IJSB_iEEEiEEENS5_IJlNS5_IJSC_SB_EEElEEEEENSK_INS5_IJNS5_IJSH_iEEESQ_iEEENS5_IJNS5_IJSH_NSA_ILi16384EEEEEENS5_IJSC_lEEElEEEEEEEESJ_NS5_IJlSC_lEEENS4_8TiledMMAINS4_8MMA_AtomIJNS4_32SM100_MMA_F8F6F4_2x1SM_SS_SPARSEISJ_SJ_fLi256ELi64ELNS4_4UMMA5MajorE0ELS13_0ELNS12_7ScaleInE0ELS14_0EEEEEENSK_INS5_IJSC_SC_SC_EEENS5_IJNSA_ILi0EEES18_S18_EEEEENS5_IJNS4_10UnderscoreES1B_S1B_EEEEENS4_18SM100_TMA_2SM_LOADENS4_14ComposedLayoutINS4_7SwizzleILi2ELi4ELi3EEENS4_25smem_sparse_ptr_flag_bitsILi2ELi8EEENSK_INS5_IJNS5_IJSC_NSA_ILi8EEEEEENS5_IJSB_SG_EEEEEENS5_IJNS5_IJS18_SH_EEESN_EEEEEEEvNS4_8identityES1E_NS1F_INS1G_ILi3ELi4ELi3EEENS4_18smem_ptr_flag_bitsILi8EEENSK_INS5_IJS1K_SH_EEENS5_IJSH_SC_EEEEEEEvS1S_EENS_8epilogue10collective18CollectiveEpilogueINS21_23Sm100TmaWarpSpecializedILi4ELi2ELi16ELb1ELb0EEEJNS5_IJSH_SG_SH_EEENS5_IJNSK_ISH_SC_EENSK_INSA_ILi16EEESC_EEEEEfNS5_IJSC_llEEEfS2B_NS21_6fusion15FusionCallbacksIS25_NS2C_17LinearCombinationIffffLNS_15FloatRoundStyleE2EEES26_S2A_JEEENS4_5SM1004TMEM4LOAD26SM100_TMEM_LOAD_32dp32b16xENS4_13SM90_TMA_LOADENS1F_INS1G_ILi2ELi5ELi2EEENS1U_ILi32EEENSK_INS5_IJNSA_ILi32EEENSA_ILi4EEEEEENS5_IJSC_S2P_EEEEEEENS4_39AutoVectorizingCopyWithAssumedAlignmentILi128EEENS4_14SM90_TMA_STOREES2U_S2W_S2W_EEEvvEEEEvNT_6ParamsE,@function
        .size           _ZN7cutlass13device_kernelINS_4gemm6kernel13GemmUniversalIN4cute5tupleIJiiiiEEENS1_10collective13CollectiveMmaINS1_41MainloopSm100TmaUmmaWarpSpecializedSparseILi13ELi2ELi2ENS5_IJNS4_1CILi2EEENSA_ILi1EEESC_EEEEENS5_IJNSA_ILi256EEENSA_ILi64EEENSA_ILi128EEEEEENS_12float_e4m3_tENS5_IJNS4_6LayoutINS5_IJiNS5_IJSB_iEEEiEEENS5_IJlNS5_IJSC_SB_EEElEEEEENSK_INS5_IJNS5_IJSH_iEEESQ_iEEENS5_IJNS5_IJSH_NSA_ILi16384EEEEEENS5_IJSC_lEEElEEEEEEEESJ_NS5_IJlSC_lEEENS4_8TiledMMAINS4_8MMA_AtomIJNS4_32SM100_MMA_F8F6F4_2x1SM_SS_SPARSEISJ_SJ_fLi256ELi64ELNS4_4UMMA5MajorE0ELS13_0ELNS12_7ScaleInE0ELS14_0EEEEEENSK_INS5_IJSC_SC_SC_EEENS5_IJNSA_ILi0EEES18_S18_EEEEENS5_IJNS4_10UnderscoreES1B_S1B_EEEEENS4_18SM100_TMA_2SM_LOADENS4_14ComposedLayoutINS4_7SwizzleILi2ELi4ELi3EEENS4_25smem_sparse_ptr_flag_bitsILi2ELi8EEENSK_INS5_IJNS5_IJSC_NSA_ILi8EEEEEENS5_IJSB_SG_EEEEEENS5_IJNS5_IJS18_SH_EEESN_EEEEEEEvNS4_8identityES1E_NS1F_INS1G_ILi3ELi4ELi3EEENS4_18smem_ptr_flag_bitsILi8EEENSK_INS5_IJS1K_SH_EEENS5_IJSH_SC_EEEEEEEvS1S_EENS_8epilogue10collective18CollectiveEpilogueINS21_23Sm100TmaWarpSpecializedILi4ELi2ELi16ELb1ELb0EEEJNS5_IJSH_SG_SH_EEENS5_IJNSK_ISH_SC_EENSK_INSA_ILi16EEESC_EEEEEfNS5_IJSC_llEEEfS2B_NS21_6fusion15FusionCallbacksIS25_NS2C_17LinearCombinationIffffLNS_15FloatRoundStyleE2EEES26_S2A_JEEENS4_5SM1004TMEM4LOAD26SM100_TMEM_LOAD_32dp32b16xENS4_13SM90_TMA_LOADENS1F_INS1G_ILi2ELi5ELi2EEENS1U_ILi32EEENSK_INS5_IJNSA_ILi32EEENSA_ILi4EEEEEENS5_IJSC_S2P_EEEEEEENS4_39AutoVectorizingCopyWithAssumedAlignmentILi128EEENS4_14SM90_TMA_STOREES2U_S2W_S2W_EEEvvEEEEvNT_6ParamsE,(.L_x_208 - _ZN7cutlass13device_kernelINS_4gemm6kernel13GemmUniversalIN4cute5tupleIJiiiiEEENS1_10collective13CollectiveMmaINS1_41MainloopSm100TmaUmmaWarpSpecializedSparseILi13ELi2ELi2ENS5_IJNS4_1CILi2EEENSA_ILi1EEESC_EEEEENS5_IJNSA_ILi256EEENSA_ILi64EEENSA_ILi128EEEEEENS_12float_e4m3_tENS5_IJNS4_6LayoutINS5_IJiNS5_IJSB_iEEEiEEENS5_IJlNS5_IJSC_SB_EEElEEEEENSK_INS5_IJNS5_IJSH_iEEESQ_iEEENS5_IJNS5_IJSH_NSA_ILi16384EEEEEENS5_IJSC_lEEElEEEEEEEESJ_NS5_IJlSC_lEEENS4_8TiledMMAINS4_8MMA_AtomIJNS4_32SM100_MMA_F8F6F4_2x1SM_SS_SPARSEISJ_SJ_fLi256ELi64ELNS4_4UMMA5MajorE0ELS13_0ELNS12_7ScaleInE0ELS14_0EEEEEENSK_INS5_IJSC_SC_SC_EEENS5_IJNSA_ILi0EEES18_S18_EEEEENS5_IJNS4_10UnderscoreES1B_S1B_EEEEENS4_18SM100_TMA_2SM_LOADENS4_14ComposedLayoutINS4_7SwizzleILi2ELi4ELi3EEENS4_25smem_sparse_ptr_flag_bitsILi2ELi8EEENSK_INS5_IJNS5_IJSC_NSA_ILi8EEEEEENS5_IJSB_SG_EEEEEENS5_IJNS5_IJS18_SH_EEESN_EEEEEEEvNS4_8identityES1E_NS1F_INS1G_ILi3ELi4ELi3EEENS4_18smem_ptr_flag_bitsILi8EEENSK_INS5_IJS1K_SH_EEENS5_IJSH_SC_EEEEEEEvS1S_EENS_8epilogue10collective18CollectiveEpilogueINS21_23Sm100TmaWarpSpecializedILi4ELi2ELi16ELb1ELb0EEEJNS5_IJSH_SG_SH_EEENS5_IJNSK_ISH_SC_EENSK_INSA_ILi16EEESC_EEEEEfNS5_IJSC_llEEEfS2B_NS21_6fusion15FusionCallbacksIS25_NS2C_17LinearCombinationIffffLNS_15FloatRoundStyleE2EEES26_S2A_JEEENS4_5SM1004TMEM4LOAD26SM100_TMEM_LOAD_32dp32b16xENS4_13SM90_TMA_LOADENS1F_INS1G_ILi2ELi5ELi2EEENS1U_ILi32EEENSK_INS5_IJNSA_ILi32EEENSA_ILi4EEEEEENS5_IJSC_S2P_EEEEEEENS4_39AutoVectorizingCopyWithAssumedAlignmentILi128EEENS4_14SM90_TMA_STOREES2U_S2W_S2W_EEEvvEEEEvNT_6ParamsE)
        .other          _ZN7cutlass13device_kernelINS_4gemm6kernel13GemmUniversalIN4cute5tupleIJiiiiEEENS1_10collective13CollectiveMmaINS1_41MainloopSm100TmaUmmaWarpSpecializedSparseILi13ELi2ELi2ENS5_IJNS4_1CILi2EEENSA_ILi1EEESC_EEEEENS5_IJNSA_ILi256EEENSA_ILi64EEENSA_ILi128EEEEEENS_12float_e4m3_tENS5_IJNS4_6LayoutINS5_IJiNS5_IJSB_iEEEiEEENS5_IJlNS5_IJSC_SB_EEElEEEEENSK_INS5_IJNS5_IJSH_iEEESQ_iEEENS5_IJNS5_IJSH_NSA_ILi16384EEEEEENS5_IJSC_lEEElEEEEEEEESJ_NS5_IJlSC_lEEENS4_8TiledMMAINS4_8MMA_AtomIJNS4_32SM100_MMA_F8F6F4_2x1SM_SS_SPARSEISJ_SJ_fLi256ELi64ELNS4_4UMMA5MajorE0ELS13_0ELNS12_7ScaleInE0ELS14_0EEEEEENSK_INS5_IJSC_SC_SC_EEENS5_IJNSA_ILi0EEES18_S18_EEEEENS5_IJNS4_10UnderscoreES1B_S1B_EEEEENS4_18SM100_TMA_2SM_LOADENS4_14ComposedLayoutINS4_7SwizzleILi2ELi4ELi3EEENS4_25smem_sparse_ptr_flag_bitsILi2ELi8EEENSK_INS5_IJNS5_IJSC_NSA_ILi8EEEEEENS5_IJSB_SG_EEEEEENS5_IJNS5_IJS18_SH_EEESN_EEEEEEEvNS4_8identityES1E_NS1F_INS1G_ILi3ELi4ELi3EEENS4_18smem_ptr_flag_bitsILi8EEENSK_INS5_IJS1K_SH_EEENS5_IJSH_SC_EEEEEEEvS1S_EENS_8epilogue10collective18CollectiveEpilogueINS21_23Sm100TmaWarpSpecializedILi4ELi2ELi16ELb1ELb0EEEJNS5_IJSH_SG_SH_EEENS5_IJNSK_ISH_SC_EENSK_INSA_ILi16EEESC_EEEEEfNS5_IJSC_llEEEfS2B_NS21_6fusion15FusionCallbacksIS25_NS2C_17LinearCombinationIffffLNS_15FloatRoundStyleE2EEES26_S2A_JEEENS4_5SM1004TMEM4LOAD26SM100_TMEM_LOAD_32dp32b16xENS4_13SM90_TMA_LOADENS1F_INS1G_ILi2ELi5ELi2EEENS1U_ILi32EEENSK_INS5_IJNSA_ILi32EEENSA_ILi4EEEEEENS5_IJSC_S2P_EEEEEEENS4_39AutoVectorizingCopyWithAssumedAlignmentILi128EEENS4_14SM90_TMA_STOREES2U_S2W_S2W_EEEvvEEEEvNT_6ParamsE,@"STO_CUDA_ENTRY STV_DEFAULT"
_ZN7cutlass13device_kernelINS_4gemm6kernel13GemmUniversalIN4cute5tupleIJiiiiEEENS1_10collective13CollectiveMmaINS1_41MainloopSm100TmaUmmaWarpSpecializedSparseILi13ELi2ELi2ENS5_IJNS4_1CILi2EEENSA_ILi1EEESC_EEEEENS5_IJNSA_ILi256EEENSA_ILi64EEENSA_ILi128EEEEEENS_12float_e4m3_tENS5_IJNS4_6LayoutINS5_IJiNS5_IJSB_iEEEiEEENS5_IJlNS5_IJSC_SB_EEElEEEEENSK_INS5_IJNS5_IJSH_iEEESQ_iEEENS5_IJNS5_IJSH_NSA_ILi16384EEEEEENS5_IJSC_lEEElEEEEEEEESJ_NS5_IJlSC_lEEENS4_8TiledMMAINS4_8MMA_AtomIJNS4_32SM100_MMA_F8F6F4_2x1SM_SS_SPARSEISJ_SJ_fLi256ELi64ELNS4_4UMMA5MajorE0ELS13_0ELNS12_7ScaleInE0ELS14_0EEEEEENSK_INS5_IJSC_SC_SC_EEENS5_IJNSA_ILi0EEES18_S18_EEEEENS5_IJNS4_10UnderscoreES1B_S1B_EEEEENS4_18SM100_TMA_2SM_LOADENS4_14ComposedLayoutINS4_7SwizzleILi2ELi4ELi3EEENS4_25smem_sparse_ptr_flag_bitsILi2ELi8EEENSK_INS5_IJNS5_IJSC_NSA_ILi8EEEEEENS5_IJSB_SG_EEEEEENS5_IJNS5_IJS18_SH_EEESN_EEEEEEEvNS4_8identityES1E_NS1F_INS1G_ILi3ELi4ELi3EEENS4_18smem_ptr_flag_bitsILi8EEENSK_INS5_IJS1K_SH_EEENS5_IJSH_SC_EEEEEEEvS1S_EENS_8epilogue10collective18CollectiveEpilogueINS21_23Sm100TmaWarpSpecializedILi4ELi2ELi16ELb1ELb0EEEJNS5_IJSH_SG_SH_EEENS5_IJNSK_ISH_SC_EENSK_INSA_ILi16EEESC_EEEEEfNS5_IJSC_llEEEfS2B_NS21_6fusion15FusionCallbacksIS25_NS2C_17LinearCombinationIffffLNS_15FloatRoundStyleE2EEES26_S2A_JEEENS4_5SM1004TMEM4LOAD26SM100_TMEM_LOAD_32dp32b16xENS4_13SM90_TMA_LOADENS1F_INS1G_ILi2ELi5ELi2EEENS1U_ILi32EEENSK_INS5_IJNSA_ILi32EEENSA_ILi4EEEEEENS5_IJSC_S2P_EEEEEEENS4_39AutoVectorizingCopyWithAssumedAlignmentILi128EEENS4_14SM90_TMA_STOREES2U_S2W_S2W_EEEvvEEEEvNT_6ParamsE:
[----:B------:R-:W1:Y:S01]  /*0000*/  LDC R1, c[0x0][0x37c] ;  /* 0x0000df00ff017b82 */ /* 0x000e620000000800 */
[----:B------:R-:W2:Y:S01]  /*0010*/  S2R R72, SR_TID.X ;  /* 0x0000000000487919 */ /* 0x000ea20000002100 */
[----:B------:R-:W3:Y:S06]  /*0020*/  LDCU.64 UR6, c[0x0][0xa90] ;  /* 0x00015200ff0677ac */ /* 0x000eec0008000a00 */
[----:B------:R-:W4:Y:S01]  /*0030*/  S2UR UR37, SR_CgaCtaId ;  /* 0x00000000002579c3 */ /* 0x000f220000008800 */
[----:B------:R-:W-:Y:S02]  /*0040*/  PRMT R59, RZ, 0x7610, R59 ;  /* 0x00007610ff3b7816 */ /* 0x000fe4000000003b */
[----:B------:R-:W-:Y:S01]  /*0050*/  ELECT P4, URZ, PT ;  /* 0x0000000000ff782f */ /* 0x000fe20003880000 */
[----:B------:R-:W1:Y:S01]  /*0060*/  LDCU.64 UR38, c[0x0][0x358] ;  /* 0x00006b00ff2677ac */ /* 0x000e620008000a00 */
[----:B---3--:R-:W-:-:S04]  /*0070*/  UISETP.NE.U32.AND UP0, UPT, UR6, URZ, UPT ;  /* 0x000000ff0600728c */ /* 0x008fc8000bf05070 */
[----:B------:R-:W-:Y:S02]  /*0080*/  UISETP.NE.AND.EX UP0, UPT, UR7, URZ, UPT, UP0 ;  /* 0x000000ff0700728c */ /* 0x000fe4000bf05300 */
[----:B----4-:R-:W-:Y:S02]  /*0090*/  ULOP3.LUT UR4, UR37, 0x1, URZ, 0xc0, !UPT ;  /* 0x0000000125047892 */ /* 0x010fe4000f8ec0ff */
[----:B------:R-:W-:Y:S01]  /*00a0*/  ULOP3.LUT UR5, UR37, 0x1, URZ, 0x3c, !UPT ;  /* 0x0000000125057892 */ /* 0x000fe2000f8e3cff */
[----:B--2---:R-:W-:-:S05]  /*00b0*/  SHF.R.U32.HI R63, RZ, 0x5, R72 ;  /* 0x00000005ff3f7819 */ /* 0x004fca0000011648 */
[----:B------:R-:W2:Y:S02]  /*00c0*/  SHFL.IDX PT, R0, R63, RZ, 0x1f ;  /* 0x00001fff3f007589 */ /* 0x000ea400000e0000 */
[----:B--2---:R-:W-:Y:S01]  /*00d0*/  R2UR UR10, R0 ;  /* 0x00000000000a72ca */ /* 0x004fe200000e0000 */
[----:B-1----:R-:W-:-:S14]  /*00e0*/  BRA.U UP0, `(.L_x_0) ;  /* 0x00000001002c7547 */ /* 0x002fdc000b800000 */
[----:B------:R-:W1:Y:S02]  /*00f0*/  LDCU.64 UR8, c[0x0][0xa88] ;  /* 0x00015100ff0877ac */ /* 0x000e640008000a00 */
[----:B-1----:R-:W-:-:S04]  /*0100*/  UISETP.NE.U32.AND UP0, UPT, UR8, URZ, UPT ;  /* 0x000000ff0800728c */ /* 0x002fc8000bf05070 */
[----:B------:R-:W-:-:S09]  /*0110*/  UISETP.NE.AND.EX UP0, UPT, UR9, URZ, UPT, UP0 ;  /* 0x000000ff0900728c */ /* 0x000fd2000bf05300 */
[----:B------:R-:W-:Y:S05]  /*0120*/  BRA.U !UP0, `(.L_x_1) ;  /* 0x0000000108107547 */ /* 0x000fea000b800000 */
[----:B------:R-:W1:Y:S02]  /*0130*/  LDC.64 R2, c[0x0][0xa88] ;  /* 0x0002a200ff027b82 */ /* 0x000e640000000a00 */
[----:B-1----:R1:W5:Y:S01]  /*0140*/  LDG.E R35, desc[UR38][R2.64] ;  /* 0x0000002602237981 */ /* 0x002362000c1e1900 */
[----:B------:R-:W-:Y:S01]  /*0150*/  HFMA2 R59, -RZ, RZ, 0, 5.9604644775390625e-08 ;  /* 0x00000001ff3b7431 */ /* 0x000fe200000001ff */
[----:B------:R-:W-:Y:S05]  /*0160*/  BRA `(.L_x_0) ;  /* 0x00000000000c7947 */ /* 0x000fea0003800000 */
.L_x_1:
[----:B------:R-:W1:Y:S01]  /*0170*/  LDCU UR8, c[0x0][0xa80] ;  /* 0x00015000ff0877ac */ /* 0x000e620008000800 */
[----:B------:R-:W-:Y:S01]  /*0180*/  HFMA2 R59, -RZ, RZ, 0, 5.9604644775390625e-08 ;  /* 0x00000001ff3b7431 */ /* 0x000fe200000001ff */
[----:B-1----:R-:W-:-:S07]  /*0190*/  MOV R35, UR8 ;  /* 0x0000000800237c02 */ /* 0x002fce0008000f00 */
.L_x_0:
[----:B------:R-:W2:Y:S02]  /*01a0*/  LDCU.64 UR8, c[0x0][0xab0] ;  /* 0x00015600ff0877ac */ /* 0x000ea40008000a00 */
[----:B--2---:R-:W-:-:S04]  /*01b0*/  UISETP.NE.U32.AND UP0, UPT, UR8, URZ, UPT ;  /* 0x000000ff0800728c */ /* 0x004fc8000bf05070 */
[----:B------:R-:W-:-:S09]  /*01c0*/  UISETP.NE.AND.EX UP0, UPT, UR9, URZ, UPT, UP0 ;  /* 0x000000ff0900728c */ /* 0x000fd2000bf05300 */
[----:B------:R-:W-:Y:S05]  /*01d0*/  BRA.U UP0, `(.L_x_2) ;  /* 0x0000000100247547 */ /* 0x000fea000b800000 */
[----:B------:R-:W2:Y:S02]  /*01e0*/  LDCU.64 UR8, c[0x0][0xaa8] ;  /* 0x00015500ff0877ac */ /* 0x000ea40008000a00 */
[----:B--2---:R-:W-:-:S04]  /*01f0*/  UISETP.NE.U32.AND UP0, UPT, UR8, URZ, UPT ;  /* 0x000000ff0800728c */ /* 0x004fc8000bf05070 */
[----:B------:R-:W-:-:S09]  /*0200*/  UISETP.NE.AND.EX UP0, UPT, UR9, URZ, UPT, UP0 ;  /* 0x000000ff0900728c */ /* 0x000fd2000bf05300 */
[----:B------:R-:W-:Y:S05]  /*0210*/  BRA.U !UP0, `(.L_x_3) ;  /* 0x00000001080c7547 */ /* 0x000fea000b800000 */
[----:B------:R-:W2:Y:S02]  /*0220*/  LDC.64 R32, c[0x0][0xaa8] ;  /* 0x0002aa00ff207b82 */ /* 0x000ea40000000a00 */
[----:B--2---:R2:W5:Y:S01]  /*0230*/  LDG.E R32, desc[UR38][R32.64] ;  /* 0x0000002620207981 */ /* 0x004562000c1e1900 */
[----:B------:R-:W-:Y:S05]  /*0240*/  BRA `(.L_x_2) ;  /* 0x0000000000087947 */ /* 0x000fea0003800000 */
.L_x_3:
[----:B------:R-:W2:Y:S02]  /*0250*/  LDCU UR8, c[0x0][0xaa0] ;  /* 0x00015400ff0877ac */ /* 0x000ea40008000800 */
[----:B--2---:R-:W-:Y:S02]  /*0260*/  MOV R32, UR8 ;  /* 0x0000000800207c02 */ /* 0x004fe40008000f00 */
.L_x_2:
[----:B------:R-:W-:Y:S01]  /*0270*/  IMAD.U32 R0, RZ, RZ, UR10 ;  /* 0x0000000aff007e24 */ /* 0x000fe2000f8e00ff */
[----:B------:R-:W-:Y:S04]  /*0280*/  BSSY.RECONVERGENT B0, `(.L_x_4) ;  /* 0x000000f000007945 */ /* 0x000fe80003800200 */
[C---:B------:R-:W-:Y:S02]  /*0290*/  ISETP.NE.OR P1, PT, R0.reuse, 0x1, !P4 ;  /* 0x000000010000780c */ /* 0x040fe40006725670 */
[----:B------:R-:W-:-:S11]  /*02a0*/  ISETP.NE.OR P0, PT, R0, 0x3, !P4 ;  /* 0x000000030000780c */ /* 0x000fd60006705670 */
[----:B------:R-:W-:Y:S05]  /*02b0*/  @P1 BRA `(.L_x_5) ;  /* 0x00000000002c1947 */ /* 0x000fea0003800000 */
[----:B------:R-:W3:Y:S02]  /*02c0*/  LDCU.64 UR8, c[0x0][0x348] ;  /* 0x00006900ff0877ac */ /* 0x000ee40008000a00 */
[----:B---3--:R-:W-:Y:S02]  /*02d0*/  UIADD3 UR14, UP2, UPT, UR8, 0x80, URZ ;  /* 0x00000080080e7890 */ /* 0x008fe4000ff5e0ff */
[----:B------:R-:W-:Y:S02]  /*02e0*/  UIADD3 UR12, UP1, UPT, UR8, 0x280, URZ ;  /* 0x00000280080c7890 */ /* 0x000fe4000ff3e0ff */
[----:B------:R-:W-:Y:S02]  /*02f0*/  UIADD3 UR8, UP0, UPT, UR8, 0x180, URZ ;  /* 0x0000018008087890 */ /* 0x000fe4000ff1e0ff */
[----:B------:R-:W-:Y:S02]  /*0300*/  UIADD3.X UR15, UPT, UPT, URZ, UR9, URZ, UP2, !UPT ;  /* 0x00000009ff0f7290 */ /* 0x000fe400097fe4ff */
[----:B------:R-:W-:-:S02]  /*0310*/  UIADD3.X UR13, UPT, UPT, URZ, UR9, URZ, UP1, !UPT ;  /* 0x00000009ff0d7290 */ /* 0x000fc40008ffe4ff */
[----:B------:R-:W-:-:S05]  /*0320*/  UIADD3.X UR9, UPT, UPT, URZ, UR9, URZ, UP0, !UPT ;  /* 0x00000009ff097290 */ /* 0x000fca00087fe4ff */
[----:B------:R3:W-:Y:S02]  /*0330*/  UTMACCTL.PF [UR14] ;  /* 0x000000000e0079b9 */ /* 0x0007e40008040000 */
[----:B------:R3:W-:Y:S02]  /*0340*/  UTMACCTL.PF [UR12] ;  /* 0x000000000c0079b9 */ /* 0x0007e40008040000 */
[----:B------:R3:W-:Y:S02]  /*0350*/  UTMACCTL.PF [UR8] ;  /* 0x00000000080079b9 */ /* 0x0007e40008040000 */
[----:B---3--:R-:W-:Y:S01]  /*0360*/  NOP ;  /* 0x0000000000007918 */ /* 0x008fe20000000000 */
.L_x_5:
[----:B------:R-:W-:Y:S05]  /*0370*/  BSYNC.RECONVERGENT B0 ;  /* 0x0000000000007941 */ /* 0x000fea0003800200 */
.L_x_4:
[----:B------:R-:W-:Y:S04]  /*0380*/  BSSY.RECONVERGENT B0, `(.L_x_6) ;  /* 0x000000a000007945 */ /* 0x000fe80003800200 */
[----:B------:R-:W-:Y:S05]  /*0390*/  @P0 BRA `(.L_x_7) ;  /* 0x0000000000200947 */ /* 0x000fea0003800000 */
[----:B------:R-:W3:Y:S02]  /*03a0*/  LDCU.64 UR8, c[0x0][0x348] ;  /* 0x00006900ff0877ac */ /* 0x000ee40008000a00 */
[----:B---3--:R-:W-:Y:S02]  /*03b0*/  UIADD3 UR12, UP1, UPT, UR8, 0x780, URZ ;  /* 0x00000780080c7890 */ /* 0x008fe4000ff3e0ff */
[----:B------:R-:W-:Y:S02]  /*03c0*/  UIADD3 UR8, UP0, UPT, UR8, 0x880, URZ ;  /* 0x0000088008087890 */ /* 0x000fe4000ff1e0ff */
[----:B------:R-:W-:Y:S02]  /*03d0*/  UIADD3.X UR13, UPT, UPT, URZ, UR9, URZ, UP1, !UPT ;  /* 0x00000009ff0d7290 */ /* 0x000fe40008ffe4ff */
[----:B------:R-:W-:-:S07]  /*03e0*/  UIADD3.X UR9, UPT, UPT, URZ, UR9, URZ, UP0, !UPT ;  /* 0x00000009ff097290 */ /* 0x000fce00087fe4ff */
[----:B------:R3:W-:Y:S02]  /*03f0*/  UTMACCTL.PF [UR12] ;  /* 0x000000000c0079b9 */ /* 0x0007e40008040000 */
[----:B------:R3:W-:Y:S02]  /*0400*/  UTMACCTL.PF [UR8] ;  /* 0x00000000080079b9 */ /* 0x0007e40008040000 */
[----:B---3--:R-:W-:Y:S01]  /*0410*/  NOP ;  /* 0x0000000000007918 */ /* 0x008fe20000000000 */
.L_x_7:
[----:B------:R-:W-:Y:S05]  /*0420*/  BSYNC.RECONVERGENT B0 ;  /* 0x0000000000007941 */ /* 0x000fea0003800200 */
.L_x_6:
[----:B------:R-:W3:Y:S01]  /*0430*/  LDCU.64 UR8, c[0x0][0xa88] ;  /* 0x00015100ff0877ac */ /* 0x000ee20008000a00 */
[----:B------:R-:W-:Y:S02]  /*0440*/  UISETP.EQ.U32.AND UP1, UPT, UR6, URZ, UPT ;  /* 0x000000ff0600728c */ /* 0x000fe4000bf22070 */
[----:B------:R-:W-:Y:S02]  /*0450*/  UPLOP3.LUT UP5, UPT, UPT, UPT, UPT, 0x80, 0x8 ;  /* 0x000000000008789c */ /* 0x000fe40003faf070 */
[----:B---3--:R-:W-:-:S04]  /*0460*/  UISETP.NE.U32.AND UP0, UPT, UR8, URZ, UPT ;  /* 0x000000ff0800728c */ /* 0x008fc8000bf05070 */
[----:B------:R-:W-:-:S04]  /*0470*/  UISETP.NE.AND.EX UP0, UPT, UR9, URZ, UPT, UP0 ;  /* 0x000000ff0900728c */ /* 0x000fc8000bf05300 */
[----:B------:R-:W-:-:S04]  /*0480*/  UISETP.EQ.OR.EX UP2, UPT, UR7, URZ, !UP0, UP1 ;  /* 0x000000ff0700728c */ /* 0x000fc8000c742710 */
[----:B------:R-:W-:-:S05]  /*0490*/  UP2UR UR50, UPR, URZ, 0x4 ;  /* 0x00000004ff327883 */ /* 0x000fca0008000000 */
[----:B------:R-:W-:Y:S07]  /*04a0*/  BRA.U !UP2, `(.L_x_8) ;  /* 0x000000010a207547 */ /* 0x000fee000b800000 */
[----:B------:R-:W-:Y:S01]  /*04b0*/  UISETP.NE.U32.AND UP2, UPT, UR6, URZ, UPT ;  /* 0x000000ff0600728c */ /* 0x000fe2000bf45070 */
[----:B-----5:R-:W-:Y:S01]  /*04c0*/  FSETP.NEU.AND P0, PT, R35, RZ, PT ;  /* 0x000000ff2300720b */ /* 0x020fe20003f0d000 */
[----:B------:R-:W-:Y:S02]  /*04d0*/  USEL UR6, URZ, 0xffffffff, UP0 ;  /* 0xffffffffff067887 */ /* 0x000fe40008000000 */
[----:B------:R-:W-:-:S10]  /*04e0*/  UISETP.NE.AND.EX UP2, UPT, UR7, URZ, UPT, UP2 ;  /* 0x000000ff0700728c */ /* 0x000fd4000bf45320 */
[----:B------:R-:W-:Y:S01]  /*04f0*/  VOTEU.ANY UP1, P0 ;  /* 0x0000000000ff7886 */ /* 0x000fe20000020100 */
[----:B------:R-:W-:-:S04]  /*0500*/  @!UP2 USEL UR6, URZ, 0xffffffff, UP1 ;  /* 0xffffffffff06a887 */ /* 0x000fc80008800000 */
[----:B------:R-:W-:-:S04]  /*0510*/  ULOP3.LUT UR6, UR6, 0x1, URZ, 0xc0, !UPT ;  /* 0x0000000106067892 */ /* 0x000fc8000f8ec0ff */
[----:B------:R-:W-:-:S11]  /*0520*/  UISETP.NE.U32.AND UP5, UPT, UR6, 0x1, UPT ;  /* 0x000000010600788c */ /* 0x000fd6000bfa5070 */
.L_x_8:
[----:B------:R-:W3:Y:S02]  /*0530*/  SHFL.IDX PT, R0, R63, RZ, 0x1f ;  /* 0x00001fff3f007589 */ /* 0x000ee400000e0000 */
[----:B---3--:R-:W-:-:S13]  /*0540*/  ISETP.NE.AND P0, PT, R0, RZ, PT ;  /* 0x000000ff0000720c */ /* 0x008fda0003f05270 */
[----:B------:R-:W-:Y:S05]  /*0550*/  @P0 BRA `(.L_x_9) ;  /* 0x0000000000980947 */ /* 0x000fea0003800000 */
[----:B------:R-:W-:Y:S01]  /*0560*/  ELECT P0, URZ, PT ;  /* 0x0000000000ff782f */ /* 0x000fe20003800000 */
[----:B------:R-:W-:-:S12]  /*0570*/  BSSY.RECONVERGENT B0, `(.L_x_9) ;  /* 0x0000024000007945 */ /* 0x000fd80003800200 */
[----:B------:R-:W-:Y:S05]  /*0580*/  @!P0 BRA `(.L_x_10) ;  /* 0x0000000000888947 */ /* 0x000fea0003800000 */
[----:B------:R-:W-:Y:S01]  /*0590*/  UMOV UR7, 0x400 ;  /* 0x0000040000077882 */ /* 0x000fe20000000000 */
[----:B------:R-:W-:Y:S01]  /*05a0*/  UMOV UR6, 0x1 ;  /* 0x0000000100067882 */ /* 0x000fe20000000000 */
[----:B------:R-:W-:Y:S02]  /*05b0*/  ULEA UR7, UR37, UR7, 0x18 ;  /* 0x0000000725077291 */ /* 0x000fe4000f8ec0ff */
[----:B------:R-:W-:-:S04]  /*05c0*/  UIADD3 UR8, UPT, UPT, -UR6, 0x100000, URZ ;  /* 0x0010000006087890 */ /* 0x000fc8000fffe1ff */
[----:B------:R-:W-:Y:S02]  /*05d0*/  USHF.L.U32 UR9, UR8, 0xb, URZ ;  /* 0x0000000b08097899 */ /* 0x000fe400080006ff */
[----:B------:R-:W-:Y:S01]  /*05e0*/  USHF.L.U32 UR8, UR8, 0x1, URZ ;  /* 0x0000000108087899 */ /* 0x000fe200080006ff */
[----:B------:R-:W3:Y:S11]  /*05f0*/  FENCE.VIEW.ASYNC.S ;  /* 0x00000000000073c6 */ /* 0x000ef60000000000 */
[----:B---3--:R3:W4:Y:S01]  /*0600*/  SYNCS.EXCH.64 URZ, [UR7], UR8 ;  /* 0x0000000807ff75b2 */ /* 0x0087220008000100 */
[----:B------:R3:W1:Y:S01]  /*0610*/  SYNCS.EXCH.64 URZ, [UR7+0x68], UR8 ;  /* 0x0000680807ff75b2 */ /* 0x0006620008000100 */
        /* <DEDUP_REMOVED lines=23> */
[----:B------:R3:W1:Y:S02]  /*0790*/  SYNCS.EXCH.64 URZ, [UR7+0xc8], UR8 ;  /* 0x0000c80807ff75b2 */ /* 0x0006640008000100 */
[----:B---34-:R-:W-:Y:S01]  /*07a0*/  NOP ;  /* 0x0000000000007918 */ /* 0x018fe20000000000 */
.L_x_10:
[----:B------:R-:W-:Y:S05]  /*07b0*/  BSYNC.RECONVERGENT B0 ;  /* 0x0000000000007941 */ /* 0x000fea0003800200 */
.L_x_9:
[----:B------:R-:W3:Y:S01]  /*07c0*/  SHFL.IDX PT, R0, R63, RZ, 0x1f ;  /* 0x00001fff3f007589 */ /* 0x000ee200000e0000 */
[----:B------:R-:W-:Y:S01]  /*07d0*/  NOP ;  /* 0x0000000000007918 */ /* 0x000fe20000000000 */
[----:B---3--:R-:W-:-:S13]  /*07e0*/  ISETP.NE.AND P0, PT, R0, 0x1, PT ;  /* 0x000000010000780c */ /* 0x008fda0003f05270 */
[----:B------:R-:W-:Y:S05]  /*07f0*/  @P0 BRA `(.L_x_11) ;  /* 0x0000000000540947 */ /* 0x000fea0003800000 */
[----:B------:R-:W-:Y:S01]  /*0800*/  UMOV UR8, 0x400 ;  /* 0x0000040000087882 */ /* 0x000fe20000000000 */
[----:B------:R-:W-:Y:S01]  /*0810*/  UMOV UR7, 0x20 ;  /* 0x0000002000077882 */ /* 0x000fe20000000000 */
[----:B------:R-:W-:Y:S01]  /*0820*/  UMOV UR6, 0x80 ;  /* 0x0000008000067882 */ /* 0x000fe20000000000 */
[----:B------:R-:W-:Y:S02]  /*0830*/  ULEA UR8, UR37, UR8, 0x18 ;  /* 0x0000000825087291 */ /* 0x000fe4000f8ec0ff */
[----:B------:R-:W-:-:S04]  /*0840*/  UIADD3 UR12, UPT, UPT, -UR7, 0x100000, URZ ;  /* 0x00100000070c7890 */ /* 0x000fc8000fffe1ff */
[----:B------:R-:W-:Y:S02]  /*0850*/  USHF.L.U32 UR13, UR12, 0xb, URZ ;  /* 0x0000000b0c0d7899 */ /* 0x000fe400080006ff */
[----:B------:R-:W-:Y:S02]  /*0860*/  USHF.L.U32 UR12, UR12, 0x1, URZ ;  /* 0x000000010c0c7899 */ /* 0x000fe400080006ff */
[----:B------:R-:W-:-:S04]  /*0870*/  UIADD3 UR6, UPT, UPT, -UR6, 0x100000, URZ ;  /* 0x0010000006067890 */ /* 0x000fc8000fffe1ff */
[----:B------:R-:W-:Y:S02]  /*0880*/  USHF.L.U32 UR7, UR6, 0xb, URZ ;  /* 0x0000000b06077899 */ /* 0x000fe400080006ff */
[----:B------:R-:W-:Y:S01]  /*0890*/  USHF.L.U32 UR6, UR6, 0x1, URZ ;  /* 0x0000000106067899 */ /* 0x000fe200080006ff */
[----:B------:R-:W-:Y:S01]  /*08a0*/  ELECT P0, URZ, PT ;  /* 0x0000000000ff782f */ /* 0x000fe20003800000 */
[----:B------:R-:W3:Y:S02]  /*08b0*/  FENCE.VIEW.ASYNC.S ;  /* 0x00000000000073c6 */ /* 0x000ee40000000000 */
[----:B---3--:R3:W4:Y:S08]  /*08c0*/  SYNCS.EXCH.64 URZ, [UR8+0xd0], UR12 ;  /* 0x0000d00c08ff75b2 */ /* 0x0087300008000100 */
[----:B------:R3:W1:Y:S01]  /*08d0*/  SYNCS.EXCH.64 URZ, [UR8+0xf0], UR6 ;  /* 0x0000f00608ff75b2 */ /* 0x0006620008000100 */
[----:B------:R3:W1:Y:S01]  /*08e0*/  SYNCS.EXCH.64 URZ, [UR8+0xd8], UR12 ;  /* 0x0000d80c08ff75b2 */ /* 0x0006620008000100 */
[----:B------:R3:W1:Y:S01]  /*08f0*/  SYNCS.EXCH.64 URZ, [UR8+0xf8], UR6 ;  /* 0x0000f80608ff75b2 */ /* 0x0006620008000100 */
[----:B------:R3:W1:Y:S01]  /*0900*/  SYNCS.EXCH.64 URZ, [UR8+0xe0], UR12 ;  /* 0x0000e00c08ff75b2 */ /* 0x0006620008000100 */
[----:B------:R3:W1:Y:S01]  /*0910*/  SYNCS.EXCH.64 URZ, [UR8+0x100], UR6 ;  /* 0x0001000608ff75b2 */ /* 0x0006620008000100 */
[----:B------:R3:W1:Y:S01]  /*0920*/  SYNCS.EXCH.64 URZ, [UR8+0xe8], UR12 ;  /* 0x0000e80c08ff75b2 */ /* 0x0006620008000100 */
[----:B------:R3:W1:Y:S01]  /*0930*/  SYNCS.EXCH.64 URZ, [UR8+0x108], UR6 ;  /* 0x0001080608ff75b2 */ /* 0x0006620008000100 */
[----:B------:R-:W-:Y:S01]  /*0940*/  NOP ;  /* 0x0000000000007918 */ /* 0x000fe20000000000 */
.L_x_11:
[----:B------:R-:W2:Y:S01]  /*0950*/  SHFL.IDX PT, R0, R63, RZ, 0x1f ;  /* 0x00001fff3f007589 */ /* 0x000ea200000e0000 */
[----:B------:R-:W-:Y:S01]  /*0960*/  NOP ;  /* 0x0000000000007918 */ /* 0x000fe20000000000 */
[----:B--2---:R-:W-:-:S13]  /*0970*/  ISETP.NE.AND P0, PT, R0, 0x3, PT ;  /* 0x000000030000780c */ /* 0x004fda0003f05270 */
[----:B------:R-:W-:Y:S05]  /*0980*/  @P0 BRA `(.L_x_12) ;  /* 0x00000000002c0947 */ /* 0x000fea0003800000 */
[----:B---3--:R-:W-:Y:S01]  /*0990*/  UMOV UR7, 0x400 ;  /* 0x0000040000077882 */ /* 0x008fe20000000000 */
[----:B------:R-:W-:Y:S01]  /*09a0*/  UMOV UR6, 0x20 ;  /* 0x0000002000067882 */ /* 0x000fe20000000000 */
[----:B------:R-:W-:Y:S02]  /*09b0*/  ULEA UR7, UR37, UR7, 0x18 ;  /* 0x0000000725077291 */ /* 0x000fe4000f8ec0ff */
[----:B------:R-:W-:-:S04]  /*09c0*/  UIADD3 UR8, UPT, UPT, -UR6, 0x100000, URZ ;  /* 0x0010000006087890 */ /* 0x000fc8000fffe1ff */
[----:B------:R-:W-:Y:S02]  /*09d0*/  USHF.L.U32 UR9, UR8, 0xb, URZ ;  /* 0x0000000b08097899 */ /* 0x000fe400080006ff */
[----:B------:R-:W-:Y:S01]  /*09e0*/  USHF.L.U32 UR8, UR8, 0x1, URZ ;  /* 0x0000000108087899 */ /* 0x000fe200080006ff */
[----:B------:R-:W-:Y:S01]  /*09f0*/  ELECT P0, URZ, PT ;  /* 0x0000000000ff782f */ /* 0x000fe20003800000 */
[----:B------:R-:W2:Y:S10]  /*0a00*/  FENCE.VIEW.ASYNC.S ;  /* 0x00000000000073c6 */ /* 0x000eb40000000000 */
[----:B--2---:R2:W3:Y:S01]  /*0a10*/  SYNCS.EXCH.64 URZ, [UR7+0x110], UR8 ;  /* 0x0001100807ff75b2 */ /* 0x0044e20008000100 */
[----:B------:R2:W1:Y:S01]  /*0a20*/  SYNCS.EXCH.64 URZ, [UR7+0x118], UR8 ;  /* 0x0001180807ff75b2 */ /* 0x0004620008000100 */
[----:B------:R-:W-:Y:S01]  /*0a30*/  NOP ;  /* 0x0000000000007918 */ /* 0x000fe20000000000 */
.L_x_12:
[----:B------:R-:W4:Y:S01]  /*0a40*/  SHFL.IDX PT, R0, R63, RZ, 0x1f ;  /* 0x00001fff3f007589 */ /* 0x000f2200000e0000 */
[----:B------:R-:W-:Y:S01]  /*0a50*/  NOP ;  /* 0x0000000000007918 */ /* 0x000fe20000000000 */
[----:B----4-:R-:W-:-:S13]  /*0a60*/  ISETP.NE.AND P0, PT, R0, 0x4, PT ;  /* 0x000000040000780c */ /* 0x010fda0003f05270 */
[----:B------:R-:W-:Y:S05]  /*0a70*/  @P0 BRA `(.L_x_13) ;  /* 0x0000000000480947 */ /* 0x000fea0003800000 */
[----:B--23--:R-:W-:Y:S01]  /*0a80*/  UMOV UR8, 0x1e0 ;  /* 0x000001e000087882 */ /* 0x00cfe20000000000 */
[----:B------:R-:W-:Y:S01]  /*0a90*/  UMOV UR7, 0x400 ;  /* 0x0000040000077882 */ /* 0x000fe20000000000 */
[----:B------:R-:W-:Y:S01]  /*0aa0*/  USEL UR8, UR8, 0x1a0, UP5 ;  /* 0x000001a008087887 */ /* 0x000fe2000a800000 */
        /* <DEDUP_REMOVED lines=9> */
[----:B------:R-:W2:Y:S02]  /*0b40*/  FENCE.VIEW.ASYNC.S ;  /* 0x00000000000073c6 */ /* 0x000ea40000000000 */
[----:B--2---:R4:W2:Y:S08]  /*0b50*/  SYNCS.EXCH.64 URZ, [UR7+0x120], UR12 ;  /* 0x0001200c07ff75b2 */ /* 0x0048b00008000100 */
[----:B------:R4:W3:Y:S01]  /*0b60*/  SYNCS.EXCH.64 URZ, [UR7+0x130], UR8 ;  /* 0x0001300807ff75b2 */ /* 0x0008e20008000100 */
[----:B------:R4:W1:Y:S01]  /*0b70*/  SYNCS.EXCH.64 URZ, [UR7+0x128], UR12 ;  /* 0x0001280c07ff75b2 */ /* 0x0008620008000100 */
[----:B------:R4:W1:Y:S02]  /*0b80*/  SYNCS.EXCH.64 URZ, [UR7+0x138], UR8 ;  /* 0x0001380807ff75b2 */ /* 0x0008640008000100 */
[----:B----4-:R-:W-:Y:S01]  /*0b90*/  NOP ;  /* 0x0000000000007918 */ /* 0x010fe20000000000 */
.L_x_13:
[----:B------:R-:W4:Y:S01]  /*0ba0*/  SHFL.IDX PT, R0, R63, RZ, 0x1f ;  /* 0x00001fff3f007589 */ /* 0x000f2200000e0000 */
[----:B------:R-:W-:Y:S01]  /*0bb0*/  NOP ;  /* 0x0000000000007918 */ /* 0x000fe20000000000 */
[----:B----4-:R-:W-:-:S13]  /*0bc0*/  ISETP.NE.AND P0, PT, R0, 0x5, PT ;  /* 0x000000050000780c */ /* 0x010fda0003f05270 */
[----:B------:R-:W-:Y:S05]  /*0bd0*/  @P0 BRA `(.L_x_14) ;  /* 0x0000000000440947 */ /* 0x000fea0003800000 */
[----:B--23--:R-:W-:Y:S01]  /*0be0*/  UMOV UR8, 0x400 ;  /* 0x0000040000087882 */ /* 0x00cfe20000000000 */
        /* <DEDUP_REMOVED lines=16> */
.L_x_14:
[----:B------:R-:W4:Y:S01]  /*0cf0*/  SHFL.IDX PT, R0, R63, RZ, 0x1f ;  /* 0x00001fff3f007589 */ /* 0x000f2200000e0000 */
[----:B------:R-:W-:Y:S01]  /*0d00*/  ISETP.NE.OR P1, PT, RZ, UR10, !P4 ;  /* 0x0000000aff007c0c */ /* 0x000fe2000e725670 */
[----:B------:R-:W-:Y:S01]  /*0d10*/  NOP ;  /* 0x0000000000007918 */ /* 0x000fe20000000000 */
[----:B----4-:R-:W-:-:S13]  /*0d20*/  ISETP.NE.AND P0, PT, R0, 0x3, PT ;  /* 0x000000030000780c */ /* 0x010fda0003f05270 */
[----:B------:R-:W-:Y:S05]  /*0d30*/  @P0 BRA `(.L_x_15) ;  /* 0x0000000000340947 */ /* 0x000fea0003800000 */
[----:B--23--:R-:W-:Y:S01]  /*0d40*/  UMOV UR7, 0x400 ;  /* 0x0000040000077882 */ /* 0x00cfe20000000000 */
[----:B------:R-:W-:Y:S01]  /*0d50*/  UMOV UR6, 0x20 ;  /* 0x0000002000067882 */ /* 0x000fe20000000000 */
[----:B------:R-:W-:Y:S02]  /*0d60*/  ULEA UR7, UR37, UR7, 0x18 ;  /* 0x0000000725077291 */ /* 0x000fe4000f8ec0ff */
[----:B------:R-:W-:-:S04]  /*0d70*/  UIADD3 UR8, UPT, UPT, -UR6, 0x100000, URZ ;  /* 0x0010000006087890 */ /* 0x000fc8000fffe1ff */
[----:B------:R-:W-:Y:S02]  /*0d80*/  USHF.L.U32 UR9, UR8, 0xb, URZ ;  /* 0x0000000b08097899 */ /* 0x000fe400080006ff */
[----:B------:R-:W-:Y:S01]  /*0d90*/  USHF.L.U32 UR8, UR8, 0x1, URZ ;  /* 0x0000000108087899 */ /* 0x000fe200080006ff */
[----:B------:R-:W-:Y:S01]  /*0da0*/  ELECT P0, URZ, PT ;  /* 0x0000000000ff782f */ /* 0x000fe20003800000 */
[----:B------:R-:W2:Y:S10]  /*0db0*/  FENCE.VIEW.ASYNC.S ;  /* 0x00000000000073c6 */ /* 0x000eb40000000000 */
[----:B--2---:R4:W2:Y:S01]  /*0dc0*/  SYNCS.EXCH.64 URZ, [UR7+0x160], UR8 ;  /* 0x0001600807ff75b2 */ /* 0x0048a20008000100 */
[----:B------:R4:W3:Y:S01]  /*0dd0*/  SYNCS.EXCH.64 URZ, [UR7+0x170], UR8 ;  /* 0x0001700807ff75b2 */ /* 0x0008e20008000100 */
[----:B------:R4:W1:Y:S01]  /*0de0*/  SYNCS.EXCH.64 URZ, [UR7+0x168], UR8 ;  /* 0x0001680807ff75b2 */ /* 0x0008620008000100 */
[----:B------:R4:W1:Y:S02]  /*0df0*/  SYNCS.EXCH.64 URZ, [UR7+0x178], UR8 ;  /* 0x0001780807ff75b2 */ /* 0x0008640008000100 */
[----:B----4-:R-:W-:Y:S01]  /*0e00*/  NOP ;  /* 0x0000000000007918 */ /* 0x010fe20000000000 */
.L_x_15:
[----:B------:R-:W-:Y:S01]  /*0e10*/  VOTEU.ALL UP1, P1 ;  /* 0x0000000000ff7886 */ /* 0x000fe20000820000 */
[----:B--23--:R-:W2:Y:S01]  /*0e20*/  LDCU UR7, c[0x0][0x36c] ;  /* 0x00006d80ff0777ac */ /* 0x00cea20008000800 */
[----:B------:R-:W-:Y:S01]  /*0e30*/  NOP ;  /* 0x0000000000007918 */ /* 0x000fe20000000000 */
[----:B-1----:R-:W-:Y:S01]  /*0e40*/  LOP3.LUT R3, R72, 0x1f, RZ, 0xc0, !PT ;  /* 0x0000001f48037812 */ /* 0x002fe200078ec0ff */
[----:B------:R-:W-:Y:S01]  /*0e50*/  UMOV UR8, 0x20 ;  /* 0x0000002000087882 */ /* 0x000fe20000000000 */
[----:B------:R-:W-:Y:S01]  /*0e60*/  @!UP1 UMOV UR6, 0x400 ;  /* 0x0000040000069882 */ /* 0x000fe20000000000 */
[----:B------:R-:W-:-:S04]  /*0e70*/  @!UP1 UIADD3 UR8, UPT, UPT, -UR8, 0x100000, URZ ;  /* 0x0010000008089890 */ /* 0x000fc8000fffe1ff */
[----:B------:R-:W-:Y:S02]  /*0e80*/  @!UP1 USHF.L.U32 UR9, UR8, 0xb, URZ ;  /* 0x0000000b08099899 */ /* 0x000fe400080006ff */
[----:B------:R-:W-:Y:S02]  /*0e90*/  @!UP1 USHF.L.U32 UR8, UR8, 0x1, URZ ;  /* 0x0000000108089899 */ /* 0x000fe400080006ff */
[----:B------:R-:W-:Y:S01]  /*0ea0*/  @!UP1 ULEA UR6, UR37, UR6, 0x18 ;  /* 0x0000000625069291 */ /* 0x000fe2000f8ec0ff */
[----:B------:R-:W-:Y:S01]  /*0eb0*/  VOTEU.ALL UP1, P1 ;  /* 0x0000000000ff7886 */ /* 0x000fe20000820000 */
[----:B------:R-:W-:Y:S01]  /*0ec0*/  UISETP.NE.AND UP4, UPT, UR10, URZ, UPT ;  /* 0x000000ff0a00728c */ /* 0x000fe2000bf85270 */
[----:B------:R-:W1:Y:S09]  /*0ed0*/  FENCE.VIEW.ASYNC.S ;  /* 0x00000000000073c6 */ /* 0x000e720000000000 */
[----:B-1----:R1:W3:Y:S01]  /*0ee0*/  @!UP1 SYNCS.EXCH.64 URZ, [UR6+0x180], UR8 ;  /* 0x0001800806ff95b2 */ /* 0x0022e20008000100 */
[----:B--2---:R-:W-:-:S09]  /*0ef0*/  UISETP.EQ.U32.AND UP1, UPT, UR7, 0x1, UPT ;  /* 0x000000010700788c */ /* 0x004fd2000bf22070 */
[----:B------:R-:W-:Y:S05]  /*0f00*/  BRA.U !UP1, `(.L_x_16) ;  /* 0x0000000109087547 */ /* 0x000fea000b800000 */
[----:B---3--:R-:W-:Y:S01]  /*0f10*/  UCGABAR_ARV ;  /* 0x00000000000079c7 */ /* 0x008fe20008000000 */
[----:B------:R-:W-:Y:S05]  /*0f20*/  BRA `(.L_x_17) ;  /* 0x0000000000047947 */ /* 0x000fea0003800000 */
.L_x_16:
[----:B---3--:R-:W-:Y:S01]  /*0f30*/  NOP ;  /* 0x0000000000007918 */ /* 0x008fe20000000000 */
.L_x_17:
[----:B------:R-:W2:Y:S01]  /*0f40*/  S2R R20, SR_CTAID.Y ;  /* 0x0000000000147919 */ /* 0x000ea20000002600 */
[----:B------:R-:W-:-:S05]  /*0f50*/  CS2R.32 R58, SR_CgaSize ;  /* 0x00000000003a7805 */ /* 0x000fca0000008a00 */
[----:B------:R-:W-:-:S05]  /*0f60*/  IMAD R58, R58, -0xa0, RZ ;  /* 0xffffff603a3a7824 */ /* 0x000fca00078e02ff */
[----:B-1----:R-:W-:-:S14]  /*0f70*/  R2UR UR6, R58 ;  /* 0x000000003a0672ca */ /* 0x002fdc00000e0000 */
[----:B------:R-:W1:Y:S01]  /*0f80*/  LDCU UR6, c[0x0][UR6+0x2b4] ;  /* 0x00005680060677ac */ /* 0x000e620008000800 */
[----:B------:R-:W-:-:S05]  /*0f90*/  CS2R.32 R0, SR_CgaSize ;  /* 0x0000000000007805 */ /* 0x000fca0000008a00 */
[----:B------:R-:W-:-:S06]  /*0fa0*/  IMAD R0, R0, -0xa0, RZ ;  /* 0xffffff6000007824 */ /* 0x000fcc00078e02ff */
[----:B------:R-:W3:Y:S01]  /*0fb0*/  LDC R0, c[0x0][R0+0x2a4] ;  /* 0x0000a90000007b82 */ /* 0x000ee20000000800 */
[----:B------:R-:W-:Y:S01]  /*0fc0*/  PRMT R10, RZ, 0x7610, R10 ;  /* 0x00007610ff0a7816 */ /* 0x000fe2000000000a */
[----:B------:R-:W4:Y:S01]  /*0fd0*/  S2R R21, SR_CTAID.X ;  /* 0x0000000000157919 */ /* 0x000f220000002500 */
[----:B------:R-:W-:-:S05]  /*0fe0*/  CS2R.32 R58, SR_CgaSize ;  /* 0x00000000003a7805 */ /* 0x000fca0000008a00 */
[----:B------:R-:W-:-:S05]  /*0ff0*/  IMAD R58, R58, -0xa0, RZ ;  /* 0xffffff603a3a7824 */ /* 0x000fca00078e02ff */
[----:B------:R-:W-:-:S14]  /*1000*/  R2UR UR7, R58 ;  /* 0x000000003a0772ca */ /* 0x000fdc00000e0000 */
[----:B------:R-:W3:Y:S01]  /*1010*/  LDCU UR7, c[0x0][UR7+0x2b0] ;  /* 0x00005600070777ac */ /* 0x000ee20008000800 */
[----:B------:R-:W-:Y:S01]  /*1020*/  UISETP.NE.AND UP2, UPT, UR10, 0x2, UPT ;  /* 0x000000020a00788c */ /* 0x000fe2000bf45270 */
[----:B------:R-:W1:Y:S01]  /*1030*/  LDC R13, c[0x0][0xd24] ;  /* 0x00034900ff0d7b82 */ /* 0x000e620000000800 */
[----:B------:R-:W-:-:S05]  /*1040*/  CS2R.32 R4, SR_CgaSize ;  /* 0x0000000000047805 */ /* 0x000fca0000008a00 */
[----:B------:R-:W-:-:S06]  /*1050*/  IMAD R4, R4, -0xa0, RZ ;  /* 0xffffff6004047824 */ /* 0x000fcc00078e02ff */
[----:B------:R-:W3:Y:S08]  /*1060*/  LDC R4, c[0x0][R4+0x2a0] ;  /* 0x0000a80004047b82 */ /* 0x000ef00000000800 */
[----:B------:R-:W3:Y:S01]  /*1070*/  LDC R2, c[0x0][0xd24] ;  /* 0x00034900ff027b82 */ /* 0x000ee20000000800 */
[----:B--2---:R-:W-:-:S07]  /*1080*/  I2FP.F32.U32 R5, R20 ;  /* 0x0000001400057245 */ /* 0x004fce0000201000 */
[----:B------:R-:W2:Y:S01]  /*1090*/  S2UR UR36, SR_CTAID.Z ;  /* 0x00000000002479c3 */ /* 0x000ea20000002700 */
[----:B-1----:R-:W-:Y:S02]  /*10a0*/  ISETP.GE.AND P0, PT, R13, 0x1, PT ;  /* 0x000000010d00780c */ /* 0x002fe40003f06270 */
[----:B----4-:R-:W-:Y:S01]  /*10b0*/  I2FP.F32.U32 R6, R21 ;  /* 0x0000001500067245 */ /* 0x010fe20000201000 */
[----:B------:R-:W-:Y:S01]  /*10c0*/  FMUL R5, R5, UR6 ;  /* 0x0000000605057c20 */ /* 0x000fe20008400000 */
[----:B------:R-:W1:Y:S01]  /*10d0*/  LDCU UR6, c[0x0][0xd30] ;  /* 0x0001a600ff0677ac */ /* 0x000e620008000800 */
[----:B------:R-:W-:Y:S02]  /*10e0*/  LOP3.LUT R11, R21, 0x1, RZ, 0xc0, !PT ;  /* 0x00000001150b7812 */ /* 0x000fe400078ec0ff */
[----:B---3--:R-:W-:Y:S01]  /*10f0*/  FMUL R6, R6, UR7 ;  /* 0x0000000706067c20 */ /* 0x008fe20008400000 */
[----:B------:R-:W3:Y:S08]  /*1100*/  F2I.U32.TRUNC.NTZ R51, R5 ;  /* 0x0000000500337305 */ /* 0x000ef0000020f000 */
[----:B------:R-:W4:Y:S01]  /*1110*/  F2I.U32.TRUNC.NTZ R58, R6 ;  /* 0x00000006003a7305 */ /* 0x000f22000020f000 */
[----:B-1----:R-:W-:Y:S01]  /*1120*/  UISETP.NE.AND UP3, UPT, UR6, 0x1, UPT ;  /* 0x000000010600788c */ /* 0x002fe2000bf65270 */
[----:B---3--:R-:W-:-:S04]  /*1130*/  IMAD.MOV R51, RZ, RZ, -R51 ;  /* 0x000000ffff337224 */ /* 0x008fc800078e0a33 */
[----:B------:R-:W-:Y:S01]  /*1140*/  IMAD R51, R0, R51, R20 ;  /* 0x0000003300337224 */ /* 0x000fe200078e0214 */
[----:B------:R-:W-:Y:S01]  /*1150*/  PRMT R0, RZ, 0x7610, R0 ;  /* 0x00007610ff007816 */ /* 0x000fe20000000000 */
[----:B----4-:R-:W-:-:S04]  /*1160*/  IMAD.MOV R58, RZ, RZ, -R58 ;  /* 0x000000ffff3a7224 */ /* 0x010fc800078e0a3a */
[----:B------:R-:W-:Y:S01]  /*1170*/  IMAD R58, R4, R58, R21 ;  /* 0x0000003a043a7224 */ /* 0x000fe200078e0215 */
[----:B--2---:R-:W-:Y:S06]  /*1180*/  BRA.U UP4, `(.L_x_18) ;  /* 0x0000000104247547 */ /* 0x004fec000b800000 */
[----:B------:R-:W-:Y:S01]  /*1190*/  ISETP.NE.AND P1, PT, R51, RZ, PT ;  /* 0x000000ff3300720c */ /* 0x000fe20003f25270 */
[----:B------:R-:W-:Y:S01]  /*11a0*/  IMAD.MOV.U32 R0, RZ, RZ, 0x3 ;  /* 0x00000003ff007424 */ /* 0x000fe200078e00ff */
[C---:B------:R-:W-:Y:S02]  /*11b0*/  LOP3.LUT R5, R58.reuse, 0xfffffffe, RZ, 0xc0, !PT ;  /* 0xfffffffe3a057812 */ /* 0x040fe400078ec0ff */
[----:B------:R-:W-:Y:S02]  /*11c0*/  ISETP.LT.U32.OR P1, PT, R58, 0x2, !P1 ;  /* 0x000000023a00780c */ /* 0x000fe40004f21470 */
[----:B------:R-:W-:Y:S02]  /*11d0*/  SHF.L.U32 R0, R0, R5, RZ ;  /* 0x0000000500007219 */ /* 0x000fe400000006ff */
[----:B------:R-:W-:Y:S02]  /*11e0*/  SEL R7, RZ, 0x1, !P1 ;  /* 0x00000001ff077807 */ /* 0x000fe40004800000 */
[----:B------:R-:W-:-:S05]  /*11f0*/  SEL R4, RZ, 0x2, !P1 ;  /* 0x00000002ff047807 */ /* 0x000fca0004800000 */
[----:B------:R-:W-:-:S05]  /*1200*/  IMAD.IADD R4, R7, 0x1, R4 ;  /* 0x0000000107047824 */ /* 0x000fca00078e0204 */
[----:B------:R-:W-:Y:S02]  /*1210*/  PRMT R10, R4, 0x7610, R10 ;  /* 0x00007610040a7816 */ /* 0x000fe4000000000a */
.L_x_18:
[----:B------:R-:W-:Y:S05]  /*1220*/  @!P0 BRA `(.L_x_19) ;  /* 0x0000000000b88947 */ /* 0x000fea0003800000 */
[----:B------:R-:W1:Y:S01]  /*1230*/  LDC.64 R6, c[0x0][0xd18] ;  /* 0x00034600ff067b82 */ /* 0x000e620000000a00 */
[----:B------:R-:W-:-:S07]  /*1240*/  ISETP.NE.AND P0, PT, R13, 0x1, PT ;  /* 0x000000010d00780c */ /* 0x000fce0003f05270 */
[----:B------:R-:W2:Y:S08]  /*1250*/  LDC R14, c[0x0][0xd0c] ;  /* 0x00034300ff0e7b82 */ /* 0x000eb00000000800 */
[----:B------:R-:W3:Y:S08]  /*1260*/  LDC R15, c[0x0][0x370] ;  /* 0x0000dc00ff0f7b82 */ /* 0x000ef00000000800 */
[----:B------:R-:W4:Y:S01]  /*1270*/  LDC R16, c[0x0][0x374] ;  /* 0x0000dd00ff107b82 */ /* 0x000f220000000800 */
[----:B-1----:R-:W-:-:S07]  /*1280*/  ISETP.NE.AND P1, PT, R6, 0x1, PT ;  /* 0x000000010600780c */ /* 0x002fce0003f25270 */
[----:B------:R-:W3:Y:S01]  /*1290*/  LDC.64 R8, c[0x0][0xd10] ;  /* 0x00034400ff087b82 */ /* 0x000ee20000000a00 */
[----:B--2---:R-:W-:-:S07]  /*12a0*/  ISETP.NE.AND P2, PT, R14, 0x1, PT ;  /* 0x000000010e00780c */ /* 0x004fce0003f45270 */
[----:B------:R-:W1:Y:S08]  /*12b0*/  LDC R12, c[0x0][0xd20] ;  /* 0x00034800ff0c7b82 */ /* 0x000e700000000800 */
[----:B------:R-:W2:Y:S01]  /*12c0*/  LDC.64 R4, c[0x0][0xd28] ;  /* 0x00034a00ff047b82 */ /* 0x000ea20000000a00 */
[----:B----4-:R-:W-:-:S04]  /*12d0*/  IMAD.HI.U32 R17, R16, R7, RZ ;  /* 0x0000000710117227 */ /* 0x010fc800078e00ff */
[----:B------:R-:W-:-:S04]  /*12e0*/  IMAD.HI.U32 R7, R20, R7, RZ ;  /* 0x0000000714077227 */ /* 0x000fc800078e00ff */
[----:B---3--:R-:W-:-:S04]  /*12f0*/  IMAD.HI.U32 R18, R15, R8, RZ ;  /* 0x000000080f127227 */ /* 0x008fc800078e00ff */
[C---:B------:R-:W-:Y:S01]  /*1300*/  IMAD.HI.U32 R22, R21.reuse, R8, RZ ;  /* 0x0000000815167227 */ /* 0x040fe200078e00ff */
[-C--:B------:R-:W-:Y:S02]  /*1310*/  @P2 SHF.R.U32.HI R15, RZ, R9.reuse, R18 ;  /* 0x00000009ff0f2219 */ /* 0x080fe40000011612 */
[-C--:B-1----:R-:W-:Y:S02]  /*1320*/  @P1 SHF.R.U32.HI R16, RZ, R12.reuse, R17 ;  /* 0x0000000cff101219 */ /* 0x082fe40000011611 */
[----:B------:R-:W-:Y:S02]  /*1330*/  SHF.R.U32.HI R7, RZ, R12, R7 ;  /* 0x0000000cff077219 */ /* 0x000fe40000011607 */
[----:B------:R-:W-:Y:S02]  /*1340*/  SHF.R.U32.HI R22, RZ, R9, R22 ;  /* 0x00000009ff167219 */ /* 0x000fe40000011616 */
[----:B------:R-:W-:Y:S01]  /*1350*/  SEL R7, R20, R7, !P1 ;  /* 0x0000000714077207 */ /* 0x000fe20004800000 */
[----:B--2---:R-:W-:Y:S01]  /*1360*/  IMAD.HI.U32 R18, R16, R4, RZ ;  /* 0x0000000410127227 */ /* 0x004fe200078e00ff */
[----:B------:R-:W-:-:S02]  /*1370*/  SEL R9, R21, R22, !P2 ;  /* 0x0000001615097207 */ /* 0x000fc40005000000 */
[----:B------:R-:W-:Y:S01]  /*1380*/  IADD3 R17, PT, PT, -R7, RZ, RZ ;  /* 0x000000ff07117210 */ /* 0x000fe20007ffe1ff */
[----:B------:R-:W-:Y:S01]  /*1390*/  IMAD.HI.U32 R8, R15, R4, RZ ;  /* 0x000000040f087227 */ /* 0x000fe200078e00ff */
[----:B------:R-:W-:-:S03]  /*13a0*/  @P0 SHF.R.U32.HI R16, RZ, R5, R18 ;  /* 0x00000005ff100219 */ /* 0x000fc60000011612 */
[----:B------:R-:W-:Y:S01]  /*13b0*/  IMAD R17, R6, R17, R20 ;  /* 0x0000001106117224 */ /* 0x000fe200078e0214 */
[----:B------:R-:W-:Y:S01]  /*13c0*/  @P0 SHF.R.U32.HI R15, RZ, R5, R8 ;  /* 0x00000005ff0f0219 */ /* 0x000fe20000011608 */
[----:B------:R-:W-:-:S04]  /*13d0*/  IMAD R16, R16, R13, RZ ;  /* 0x0000000d10107224 */ /* 0x000fc800078e02ff */
[----:B------:R-:W-:Y:S01]  /*13e0*/  IMAD R8, R15, R13, RZ ;  /* 0x0000000d0f087224 */ /* 0x000fe200078e02ff */
[----:B------:R-:W-:-:S04]  /*13f0*/  ISETP.GE.AND P1, PT, R7, R16, PT ;  /* 0x000000100700720c */ /* 0x000fc80003f26270 */
[----:B------:R-:W-:Y:S01]  /*1400*/  ISETP.GE.OR P1, PT, R9, R8, P1 ;  /* 0x000000080900720c */ /* 0x000fe20000f26670 */
[----:B------:R-:W-:-:S05]  /*1410*/  IMAD.HI.U32 R8, R7, R4, RZ ;  /* 0x0000000407087227 */ /* 0x000fca00078e00ff */
[----:B------:R-:W-:-:S04]  /*1420*/  SHF.R.U32.HI R8, RZ, R5, R8 ;  /* 0x00000005ff087219 */ /* 0x000fc80000011608 */
[----:B------:R-:W-:-:S03]  /*1430*/  SEL R8, R7, R8, !P0 ;  /* 0x0000000807087207 */ /* 0x000fc60004000000 */
[----:B------:R-:W-:Y:S01]  /*1440*/  @!P1 IMAD.HI.U32 R12, R9, R4, RZ ;  /* 0x00000004090c9227 */ /* 0x000fe200078e00ff */
[----:B------:R-:W-:-:S04]  /*1450*/  IADD3 R4, PT, PT, -R8, RZ, RZ ;  /* 0x000000ff08047210 */ /* 0x000fc80007ffe1ff */
[----:B------:R-:W-:Y:S01]  /*1460*/  @!P1 SHF.R.U32.HI R12, RZ, R5, R12 ;  /* 0x00000005ff0c9219 */ /* 0x000fe2000001160c */
[----:B------:R-:W-:-:S03]  /*1470*/  IMAD R4, R13, R4, R7 ;  /* 0x000000040d047224 */ /* 0x000fc600078e0207 */
[----:B------:R-:W-:-:S05]  /*1480*/  @!P1 SEL R5, R9, R12, !P0 ;  /* 0x0000000c09059207 */ /* 0x000fca0004000000 */
[--C-:B------:R-:W-:Y:S02]  /*1490*/  @!P1 IMAD.IADD R8, R8, 0x1, -R5.reuse ;  /* 0x0000000108089824 */ /* 0x100fe400078e0a05 */
[----:B------:R-:W-:Y:S01]  /*14a0*/  @!P1 IMAD R5, R4, R15, R5 ;  /* 0x0000000f04059224 */ /* 0x000fe200078e0205 */
[----:B------:R-:W-:Y:S01]  /*14b0*/  IADD3 R4, PT, PT, -R9, RZ, RZ ;  /* 0x000000ff09047210 */ /* 0x000fe20007ffe1ff */
[----:B------:R-:W-:Y:S02]  /*14c0*/  @!P1 IMAD R7, R8, R13, R9 ;  /* 0x0000000d08079224 */ /* 0x000fe400078e0209 */
[----:B------:R-:W-:Y:S02]  /*14d0*/  @!P1 IMAD.MOV.U32 R9, RZ, RZ, R5 ;  /* 0x000000ffff099224 */ /* 0x000fe400078e0005 */
[----:B------:R-:W-:Y:S02]  /*14e0*/  IMAD R4, R14, R4, R21 ;  /* 0x000000040e047224 */ /* 0x000fe400078e0215 */
[----:B------:R-:W-:-:S02]  /*14f0*/  IMAD R20, R7, R6, R17 ;  /* 0x0000000607147224 */ /* 0x000fc400078e0211 */
[----:B------:R-:W-:Y:S02]  /*1500*/  IMAD R21, R9, R14, R4 ;  /* 0x0000000e09157224 */ /* 0x000fe400078e0204 */
.L_x_19:
[----:B------:R-:W-:Y:S05]  /*1510*/  BRA.U UP3, `(.L_x_20) ;  /* 0x0000000103407547 */ /* 0x000fea000b800000 */
[----:B------:R-:W1:Y:S08]  /*1520*/  LDC.64 R6, c[0x0][0xd10] ;  /* 0x00034400ff067b82 */ /* 0x000e700000000a00 */
[----:B------:R-:W2:Y:S08]  /*1530*/  LDC.64 R4, c[0x0][0xd18] ;  /* 0x00034600ff047b82 */ /* 0x000eb00000000a00 */
[----:B------:R-:W3:Y:S08]  /*1540*/  LDC R8, c[0x0][0xd20] ;  /* 0x00034800ff087b82 */ /* 0x000ef00000000800 */
[----:B------:R-:W4:Y:S01]  /*1550*/  LDC R12, c[0x0][0xd0c] ;  /* 0x00034300ff0c7b82 */ /* 0x000f220000000800 */
[----:B-1----:R-:W-:-:S05]  /*1560*/  IMAD.HI.U32 R6, R21, R6, RZ ;  /* 0x0000000615067227 */ /* 0x002fca00078e00ff */
[----:B------:R-:W-:Y:S01]  /*1570*/  SHF.R.U32.HI R6, RZ, R7, R6 ;  /* 0x00000007ff067219 */ /* 0x000fe20000011606 */
[----:B--2---:R-:W-:Y:S01]  /*1580*/  IMAD.HI.U32 R5, R20, R5, RZ ;  /* 0x0000000514057227 */ /* 0x004fe200078e00ff */
[----:B------:R-:W-:-:S04]  /*1590*/  ISETP.NE.AND P0, PT, R4, 0x1, PT ;  /* 0x000000010400780c */ /* 0x000fc80003f05270 */
[----:B---3--:R-:W-:-:S04]  /*15a0*/  SHF.R.U32.HI R5, RZ, R8, R5 ;  /* 0x00000008ff057219 */ /* 0x008fc80000011605 */
[----:B------:R-:W-:Y:S02]  /*15b0*/  SEL R5, R20, R5, !P0 ;  /* 0x0000000514057207 */ /* 0x000fe40004000000 */
[----:B----4-:R-:W-:-:S04]  /*15c0*/  ISETP.NE.AND P1, PT, R12, 0x1, PT ;  /* 0x000000010c00780c */ /* 0x010fc80003f25270 */
[----:B------:R-:W-:-:S05]  /*15d0*/  SEL R6, R21, R6, !P1 ;  /* 0x0000000615067207 */ /* 0x000fca0004800000 */
[----:B------:R-:W-:Y:S02]  /*15e0*/  IMAD.IADD R7, R5, 0x1, -R6 ;  /* 0x0000000105077824 */ /* 0x000fe400078e0a06 */
[----:B------:R-:W-:Y:S02]  /*15f0*/  IMAD.IADD R5, R6, 0x1, -R5 ;  /* 0x0000000106057824 */ /* 0x000fe400078e0a05 */
[----:B------:R-:W-:Y:S02]  /*1600*/  IMAD R21, R7, R12, R21 ;  /* 0x0000000c07157224 */ /* 0x000fe400078e0215 */
[----:B------:R-:W-:Y:S02]  /*1610*/  IMAD R20, R5, R4, R20 ;  /* 0x0000000405147224 */ /* 0x000fe400078e0214 */
.L_x_20:
[----:B------:R-:W-:Y:S05]  /*1620*/  BRA.U !UP1, `(.L_x_21) ;  /* 0x00000001090c7547 */ /* 0x000fea000b800000 */
[----:B------:R-:W-:Y:S01]  /*1630*/  UCGABAR_WAIT ;  /* 0x0000000000007dc7 */ /* 0x000fe20008000000 */
[----:B------:R-:W-:Y:S01]  /*1640*/  CCTL.IVALL ;  /* 0x00000000ff00798f */ /* 0x000fe20002000000 */
[----:B------:R-:W-:Y:S05]  /*1650*/  BRA `(.L_x_22) ;  /* 0x0000000000047947 */ /* 0x000fea0003800000 */
.L_x_21:
[----:B------:R-:W-:Y:S06]  /*1660*/  BAR.SYNC.DEFER_BLOCKING 0x0 ;  /* 0x0000000000007b1d */ /* 0x000fec0000010000 */
.L_x_22:
[----:B------:R-:W1:Y:S02]  /*1670*/  LDCU UR7, c[0x0][0x38c] ;  /* 0x00007180ff0777ac */ /* 0x000e640008000800 */
[----:B-1----:R-:W-:-:S04]  /*1680*/  UIADD3 UR7, UPT, UPT, UR7, 0x7f, URZ ;  /* 0x0000007f07077890 */ /* 0x002fc8000fffe0ff */
[----:B------:R-:W-:-:S04]  /*1690*/  USHF.R.S32.HI UR6, URZ, 0x1f, UR7 ;  /* 0x0000001fff067899 */ /* 0x000fc80008011407 */
[----:B------:R-:W-:-:S04]  /*16a0*/  ULEA.HI UR6, UR6, UR7, URZ, 0x7 ;  /* 0x0000000706067291 */ /* 0x000fc8000f8f38ff */
[----:B------:R-:W-:Y:S01]  /*16b0*/  USHF.R.S32.HI UR15, URZ, 0x7, UR6 ;  /* 0x00000007ff0f7899 */ /* 0x000fe20008011406 */
[----:B------:R-:W-:Y:S11]  /*16c0*/  BRA.U UP2, `(.L_x_23) ;  /* 0x0000001102dc7547 */ /* 0x000ff6000b800000 */
[----:B------:R-:W1:Y:S01]  /*16d0*/  LDC R3, c[0x0][0x370] ;  /* 0x0000dc00ff037b82 */ /* 0x000e620000000800 */
[----:B------:R-:W-:Y:S01]  /*16e0*/  UISETP.NE.OR UP0, UPT, UR4, URZ, !UPT ;  /* 0x000000ff0400728c */ /* 0x000fe2000ff05670 */
[----:B------:R-:W-:Y:S01]  /*16f0*/  R2UR UR4, R11 ;  /* 0x000000000b0472ca */ /* 0x000fe200000e0000 */
[----:B------:R-:W-:Y:S01]  /*1700*/  UISETP.LT.AND UP1, UPT, UR15, 0x1, UPT ;  /* 0x000000010f00788c */ /* 0x000fe2000bf21270 */
[----:B------:R-:W-:Y:S01]  /*1710*/  PLOP3.LUT P1, PT, PT, PT, UP5, 0x80, 0x8 ;  /* 0x000000000008781c */ /* 0x000fe20003f2f058 */
[----:B------:R-:W-:Y:S01]  /*1720*/  IMAD.MOV.U32 R17, RZ, RZ, 0x1 ;  /* 0x00000001ff117424 */ /* 0x000fe200078e00ff */
[----:B------:R-:W-:Y:S02]  /*1730*/  CS2R R14, SRZ ;  /* 0x00000000000e7805 */ /* 0x000fe4000001ff00 */
[----:B------:R-:W-:Y:S01]  /*1740*/  PLOP3.LUT P4, PT, P4, PT, UP0, 0xae, 0xea ;  /* 0x0000000000ea781c */ /* 0x000fe2000278f50e */
[----:B------:R-:W2:Y:S01]  /*1750*/  S2UR UR5, SR_CgaCtaId ;  /* 0x00000000000579c3 */ /* 0x000ea20000008800 */
[----:B------:R-:W-:Y:S01]  /*1760*/  PLOP3.LUT P1, PT, P1, PT, PT, 0x8, 0x80 ;  /* 0x000000000080781c */ /* 0x000fe20000f2e170 */
[----:B------:R-:W-:Y:S01]  /*1770*/  IMAD.MOV.U32 R16, RZ, RZ, RZ ;  /* 0x000000ffff107224 */ /* 0x000fe200078e00ff */
[----:B------:R-:W3:Y:S01]  /*1780*/  LDCU.64 UR30, c[0x0][0x348] ;  /* 0x00006900ff1e77ac */ /* 0x000ee20008000a00 */
[----:B------:R-:W-:Y:S01]  /*1790*/  IMAD.MOV.U32 R12, RZ, RZ, 0x1 ;  /* 0x00000001ff0c7424 */ /* 0x000fe200078e00ff */
[----:B------:R-:W-:-:S03]  /*17a0*/  USEL UR15, UR15, 0x1, !UP1 ;  /* 0x000000010f0f7887 */ /* 0x000fc6000c800000 */
[----:B------:R-:W4:Y:S01]  /*17b0*/  LDC R0, c[0x0][0x374] ;  /* 0x0000dd00ff007b82 */ /* 0x000f220000000800 */
[----:B------:R-:W-:Y:S01]  /*17c0*/  UMOV UR14, URZ ;  /* 0x000000ff000e7c82 */ /* 0x000fe20008000000 */
[----:B------:R-:W-:-:S07]  /*17d0*/  UMOV UR7, 0x400 ;  /* 0x0000040000077882 */ /* 0x000fce0000000000 */
.L_x_33:
[----:B------:R-:W-:-:S03]  /*17e0*/  UISETP.NE.AND UP0, UPT, UR37, URZ, UPT ;  /* 0x000000ff2500728c */ /* 0x000fc6000bf05270 */
[----:B--2---:R-:W-:Y:S02]  /*17f0*/  UMOV UR37, UR5 ;  /* 0x0000000500257c82 */ /* 0x004fe40008000000 */
[----:B------:R-:W-:-:S04]  /*1800*/  ULEA UR6, UR37, UR7, 0x18 ;  /* 0x0000000725067291 */ /* 0x000fc8000f8ec0ff */
[----:B------:R-:W-:Y:S08]  /*1810*/  BRA.U UP0, `(.L_x_24) ;  /* 0x0000000100347547 */ /* 0x000ff0000b800000 */
[----:B------:R-:W2:Y:S01]  /*1820*/  S2R R4, SR_CgaCtaId ;  /* 0x0000000000047919 */ /* 0x000ea20000008800 */
[----:B------:R-:W-:-:S04]  /*1830*/  MOV R5, 0x400 ;  /* 0x0000040000057802 */ /* 0x000fc80000000f00 */
[----:B--2---:R-:W-:Y:S02]  /*1840*/  LEA R5, R4, R5, 0x18 ;  /* 0x0000000504057211 */ /* 0x004fe400078ec0ff */
[----:B------:R-:W-:-:S03]  /*1850*/  SHF.L.U32 R4, R12, 0x1f, RZ ;  /* 0x0000001f0c047819 */ /* 0x000fc600000006ff */
[----:B------:R-:W-:-:S04]  /*1860*/  IMAD R5, R14, 0x8, R5 ;  /* 0x000000080e057824 */ /* 0x000fc800078e0205 */
[----:B------:R-:W2:Y:S02]  /*1870*/  SYNCS.PHASECHK.TRANS64.TRYWAIT P0, [R5+URZ+0x170], R4 ;  /* 0x00017004050075a7 */ /* 0x000ea400080011ff */
[----:B--2---:R-:W-:Y:S05]  /*1880*/  @!P0 BRA `(.L_x_25) ;  /* 0x0000007400b88947 */ /* 0x004fea0003800000 */
.L_x_147:
[----:B------:R-:W-:Y:S01]  /*1890*/  VIADD R14, R14, 0x1 ;  /* 0x000000010e0e7836 */ /* 0x000fe20000000000 */
[----:B------:R2:W-:Y:S04]  /*18a0*/  SYNCS.ARRIVE.TRANS64.A1T0 RZ, [R5+URZ+0x160], RZ ;  /* 0x000160ff05ff79a7 */ /* 0x0005e800081000ff */
[----:B------:R-:W-:-:S04]  /*18b0*/  ISETP.NE.AND P0, PT, R14, 0x2, PT ;  /* 0x000000020e00780c */ /* 0x000fc80003f05270 */
[----:B------:R-:W-:Y:S02]  /*18c0*/  SEL R14, R14, RZ, P0 ;  /* 0x000000ff0e0e7207 */ /* 0x000fe40000000000 */
[----:B--2---:R-:W-:-:S04]  /*18d0*/  SEL R5, RZ, 0x1, P0 ;  /* 0x00000001ff057807 */ /* 0x004fc80000000000 */
[----:B------:R-:W-:-:S07]  /*18e0*/  LOP3.LUT R12, R12, R5, RZ, 0x3c, !PT ;  /* 0x000000050c0c7212 */ /* 0x000fce00078e3cff */
.L_x_24:
[----:B------:R-:W-:Y:S01]  /*18f0*/  ULEA UR8, UR14, UR6, 0x3 ;  /* 0x000000060e087291 */ /* 0x000fe2000f8e18ff */
[----:B------:R-:W-:Y:S02]  /*1900*/  SHF.L.U32 R4, R17, 0x1f, RZ ;  /* 0x0000001f11047819 */ /* 0x000fe400000006ff */
[----:B------:R-:W-:-:S06]  /*1910*/  LEA.HI R21, R21, R21, RZ, 0x1 ;  /* 0x0000001515157211 */ /* 0x000fcc00078f08ff */
[----:B------:R2:W1:Y:S02]  /*1920*/  SYNCS.PHASECHK.TRANS64.TRYWAIT P0, [UR8+0x68], R4 ;  /* 0x00006804ff0075a7 */ /* 0x0004640008001108 */
[----:B------:R-:W3:Y:S02]  /*1930*/  LDCU UR8, c[0x0][0x38c] ;  /* 0x00007180ff0877ac */ /* 0x000ee40008000800 */
[----:B---3--:R-:W-:-:S09]  /*1940*/  UISETP.GE.AND UP0, UPT, UR8, 0x1, UPT ;  /* 0x000000010800788c */ /* 0x008fd2000bf06270 */
[----:B--2---:R-:W-:Y:S05]  /*1950*/  BRA.U !UP0, `(.L_x_26) ;  /* 0x0000000108d47547 */ /* 0x004fea000b800000 */
[----:B------:R-:W-:Y:S01]  /*1960*/  SHF.R.S32.HI R4, RZ, 0x1, R21 ;  /* 0x00000001ff047819 */ /* 0x000fe20000011415 */
[----:B------:R-:W-:Y:S01]  /*1970*/  IMAD R20, R20, 0x2, R11 ;  /* 0x0000000214147824 */ /* 0x000fe200078e020b */
[----:B------:R-:W-:Y:S01]  /*1980*/  UIADD3 UR28, UP2, UPT, UR30, 0x80, URZ ;  /* 0x000000801e1c7890 */ /* 0x000fe2000ff5e0ff */
[----:B------:R-:W-:Y:S01]  /*1990*/  @!P4 IMAD.MOV.U32 R5, RZ, RZ, 0x7000 ;  /* 0x00007000ff05c424 */ /* 0x000fe200078e00ff */
[----:B------:R-:W-:Y:S01]  /*19a0*/  R2UR UR11, R4 ;  /* 0x00000000040b72ca */ /* 0x000fe200000e0000 */
[----:B------:R-:W-:Y:S01]  /*19b0*/  UIADD3 UR26, UP1, UPT, UR30, 0x280, URZ ;  /* 0x000002801e1a7890 */ /* 0x000fe2000ff3e0ff */
[----:B------:R-:W-:Y:S01]  /*19c0*/  R2UR UR19, R20 ;  /* 0x00000000141372ca */ /* 0x000fe200000e0000 */
[----:B------:R-:W-:Y:S02]  /*19d0*/  UIADD3 UR24, UP0, UPT, UR30, 0x180, URZ ;  /* 0x000001801e187890 */ /* 0x000fe4000ff1e0ff */
[----:B------:R-:W-:Y:S02]  /*19e0*/  UIADD3.X UR29, UPT, UPT, URZ, UR31, URZ, UP2, !UPT ;  /* 0x0000001fff1d7290 */ /* 0x000fe400097fe4ff */
[----:B------:R-:W-:-:S02]  /*19f0*/  UIADD3.X UR27, UPT, UPT, URZ, UR31, URZ, UP1, !UPT ;  /* 0x0000001fff1b7290 */ /* 0x000fc40008ffe4ff */
[----:B------:R-:W-:Y:S01]  /*1a00*/  UIADD3.X UR25, UPT, UPT, URZ, UR31, URZ, UP0, !UPT ;  /* 0x0000001fff197290 */ /* 0x000fe200087fe4ff */
[----:B------:R-:W-:Y:S01]  /*1a10*/  UMOV UR21, UR14 ;  /* 0x0000000e00157c82 */ /* 0x000fe20008000000 */
[----:B------:R-:W-:Y:S02]  /*1a20*/  UMOV UR12, URZ ;  /* 0x000000ff000c7c82 */ /* 0x000fe40008000000 */
[----:B------:R-:W-:Y:S02]  /*1a30*/  ULEA UR11, UR11, UR4, 0x1 ;  /* 0x000000040b0b7291 */ /* 0x000fe4000f8e08ff */
[----:B------:R-:W-:Y:S02]  /*1a40*/  USHF.L.U32 UR19, UR19, 0x5, URZ ;  /* 0x0000000513137899 */ /* 0x000fe400080006ff */
[----:B------:R-:W-:Y:S01]  /*1a50*/  USHF.L.U32 UR35, UR11, 0x7, URZ ;  /* 0x000000070b237899 */ /* 0x000fe200080006ff */
[----:B------:R-:W-:-:S11]  /*1a60*/  UMOV UR10, URZ ;  /* 0x000000ff000a7c82 */ /* 0x000fd60008000000 */
.L_x_29:
[----:B------:R-:W-:Y:S01]  /*1a70*/  ULEA UR9, UR21, UR6, 0x3 ;  /* 0x0000000615097291 */ /* 0x000fe2000f8e18ff */
[----:B-1-3--:R-:W-:Y:S11]  /*1a80*/  @P0 BRA `(.L_x_27) ;  /* 0x00000000000c0947 */ /* 0x00aff60003800000 */
[----:B------:R-:W-:-:S04]  /*1a90*/  SHF.L.U32 R7, R17, 0x1f, RZ ;  /* 0x0000001f11077819 */ /* 0x000fc800000006ff */
[----:B------:R-:W1:Y:S02]  /*1aa0*/  SYNCS.PHASECHK.TRANS64.TRYWAIT P0, [UR9+0x68], R7 ;  /* 0x00006807ff0075a7 */ /* 0x000e640008001109 */
[----:B-1----:R-:W-:Y:S05]  /*1ab0*/  @!P0 BRA `(.L_x_28) ;  /* 0x0000007400408947 */ /* 0x002fea0003800000 */
.L_x_27:
[----:B------:R-:W-:Y:S01]  /*1ac0*/  UIADD3 UR14, UPT, UPT, UR21, 0x1, URZ ;  /* 0x00000001150e7890 */ /* 0x000fe2000fffe0ff */
[----:B------:R2:W-:Y:S01]  /*1ad0*/  @!P4 SYNCS.ARRIVE.TRANS64 RZ, [UR9], R5 ;  /* 0x00000005ffffc9a7 */ /* 0x0005e20008000009 */
[----:B------:R-:W-:Y:S02]  /*1ae0*/  ULEA UR32, UR21, UR6, 0xd ;  /* 0x0000000615207291 */ /* 0x000fe4000f8e68ff */
[----:B------:R-:W-:Y:S02]  /*1af0*/  UISETP.NE.AND UP0, UPT, UR14, 0xd, UPT ;  /* 0x0000000d0e00788c */ /* 0x000fe4000bf05270 */
[----:B------:R-:W-:Y:S02]  /*1b00*/  ULEA UR16, UR21, UR6, 0xc ;  /* 0x0000000615107291 */ /* 0x000fe4000f8e60ff */
[----:B------:R-:W-:Y:S02]  /*1b10*/  USEL UR13, URZ, 0x1, UP0 ;  /* 0x00000001ff0d7887 */ /* 0x000fe40008000000 */
[----:B------:R-:W-:-:S02]  /*1b20*/  USEL UR14, UR14, URZ, UP0 ;  /* 0x000000ff0e0e7287 */ /* 0x000fc40008000000 */
[----:B------:R-:W-:Y:S02]  /*1b30*/  USHF.L.U32 UR34, UR12, 0x6, URZ ;  /* 0x000000060c227899 */ /* 0x000fe400080006ff */
[----:B------:R-:W-:Y:S01]  /*1b40*/  ULEA UR8, UR14, UR6, 0x3 ;  /* 0x000000060e087291 */ /* 0x000fe2000f8e18ff */
[----:B------:R-:W-:Y:S01]  /*1b50*/  LOP3.LUT R17, R17, UR13, RZ, 0x3c, !PT ;  /* 0x0000000d11117c12 */ /* 0x000fe2000f8e3cff */
[----:B------:R-:W-:Y:S02]  /*1b60*/  ULOP3.LUT UR33, UR9, 0xfefffff8, URZ, 0xc0, !UPT ;  /* 0xfefffff809217892 */ /* 0x000fe4000f8ec0ff */
[----:B------:R-:W-:Y:S01]  /*1b70*/  UIADD3 UR32, UPT, UPT, UR32, 0x8400, URZ ;  /* 0x0000840020207890 */ /* 0x000fe2000fffe0ff */
[----:B-1----:R-:W-:Y:S01]  /*1b80*/  SHF.L.U32 R4, R17, 0x1f, RZ ;  /* 0x0000001f11047819 */ /* 0x002fe200000006ff */
[----:B------:R-:W-:Y:S02]  /*1b90*/  USHF.L.U32 UR18, UR12, 0x7, URZ ;  /* 0x000000070c127899 */ /* 0x000fe400080006ff */
[----:B------:R-:W-:Y:S01]  /*1ba0*/  UIADD3 UR16, UPT, UPT, UR16, 0x22400, URZ ;  /* 0x0002240010107890 */ /* 0x000fe2000fffe0ff */
[----:B------:R2:W3:Y:S01]  /*1bb0*/  SYNCS.PHASECHK.TRANS64.TRYWAIT P0, [UR8+0x68], R4 ;  /* 0x00006804ff0075a7 */ /* 0x0004e20008001108 */
[----:B------:R-:W-:-:S02]  /*1bc0*/  ULEA UR8, UR21, UR6, 0xb ;  /* 0x0000000615087291 */ /* 0x000fc4000f8e58ff */
[----:B------:R-:W-:Y:S02]  /*1bd0*/  ULOP3.LUT UR9, UR9, 0xfefffff8, URZ, 0xc0, !UPT ;  /* 0xfefffff809097892 */ /* 0x000fe4000f8ec0ff */
[----:B------:R-:W-:Y:S01]  /*1be0*/  UIADD3 UR8, UPT, UPT, UR8, 0x2f400, URZ ;  /* 0x0002f40008087890 */ /* 0x000fe2000fffe0ff */
[----:B------:R-:W-:Y:S01]  /*1bf0*/  UMOV UR22, 0x0 ;  /* 0x0000000000167882 */ /* 0x000fe20000000000 */
[----:B------:R-:W-:Y:S01]  /*1c00*/  UMOV UR23, 0x10000000 ;  /* 0x1000000000177882 */ /* 0x000fe20000000000 */
[----:B------:R-:W-:Y:S01]  /*1c10*/  UMOV UR20, UR36 ;  /* 0x0000002400147c82 */ /* 0x000fe20008000000 */
[----:B------:R-:W-:Y:S01]  /*1c20*/  UMOV UR17, UR33 ;  /* 0x0000002100117c82 */ /* 0x000fe20008000000 */
[----:B------:R-:W-:Y:S01]  /*1c30*/  UMOV UR13, UR36 ;  /* 0x00000024000d7c82 */ /* 0x000fe20008000000 */
[----:B------:R-:W-:Y:S01]  /*1c40*/  UTMALDG.3D.2CTA [UR32], [UR28], desc[UR22] ;  /* 0x000016201c0075b4 */ /* 0x000fe20008211000 */
[----:B------:R-:W-:Y:S01]  /*1c50*/  UMOV UR21, UR14 ;  /* 0x0000000e00157c82 */ /* 0x000fe20008000000 */
[----:B------:R-:W-:Y:S01]  /*1c60*/  UTMALDG.3D.2CTA [UR16], [UR26], desc[UR22] ;  /* 0x000016101a0075b4 */ /* 0x000fe20008211000 */
[----:B------:R1:W-:Y:S02]  /*1c70*/  UTMALDG.4D.2CTA [UR8], [UR24], desc[UR22] ;  /* 0x00001608180075b4 */ /* 0x0003e40008219000 */
[----:B-1----:R-:W-:-:S04]  /*1c80*/  UIADD3 UR12, UPT, UPT, UR12, 0x1, URZ ;  /* 0x000000010c0c7890 */ /* 0x002fc8000fffe0ff */
[----:B------:R-:W-:-:S09]  /*1c90*/  UISETP.NE.AND UP0, UPT, UR12, UR15, UPT ;  /* 0x0000000f0c00728c */ /* 0x000fd2000bf05270 */
[----:B--2---:R-:W-:Y:S05]  /*1ca0*/  BRA.U UP0, `(.L_x_29) ;  /* 0xfffffffd00707547 */ /* 0x004fea000b83ffff */
.L_x_26:
[----:B------:R-:W-:Y:S01]  /*1cb0*/  LEA R8, R16, UR6, 0x3 ;  /* 0x0000000610087c11 */ /* 0x000fe2000f8e18ff */
[----:B------:R-:W-:Y:S01]  /*1cc0*/  @!P1 SYNCS.ARRIVE.TRANS64.A1T0 RZ, [UR6+0x118], RZ ;  /* 0x000118ffffff99a7 */ /* 0x000fe20008100006 */
[----:B------:R-:W-:Y:S01]  /*1cd0*/  SHF.L.U32 R5, R15, 0x1f, RZ ;  /* 0x0000001f0f057819 */ /* 0x000fe200000006ff */
[----:B------:R-:W-:-:S03]  /*1ce0*/  NOP ;  /* 0x0000000000007918 */ /* 0x000fc60000000000 */
[----:B-1-3--:R-:W1:Y:S01]  /*1cf0*/  SYNCS.PHASECHK.TRANS64.TRYWAIT P0, [R8+URZ+0x120], R5 ;  /* 0x00012005080075a7 */ /* 0x00ae6200080011ff */
[----:B------:R-:W-:Y:S01]  /*1d00*/  LEA R4, R16, UR6, 0x4 ;  /* 0x0000000610047c11 */ /* 0x000fe2000f8e20ff */
[----:B-1----:R-:W-:Y:S06]  /*1d10*/  @!P0 BRA `(.L_x_30) ;  /* 0x0000007000c08947 */ /* 0x002fec0003800000 */
.L_x_149:
[----:B-1----:R-:W1:Y:S01]  /*1d20*/  LDS.128 R4, [R4+0x190] ;  /* 0x0001900004047984 */ /* 0x002e620000000c00 */
[----:B------:R-:W-:Y:S01]  /*1d30*/  ISETP.GE.AND P0, PT, R2, 0x1, PT ;  /* 0x000000010200780c */ /* 0x000fe20003f06270 */
[----:B------:R-:W-:Y:S01]  /*1d40*/  VIADD R8, R8, 0x130 ;  /* 0x0000013008087836 */ /* 0x000fe20000000000 */
[----:B------:R-:W-:Y:S01]  /*1d50*/  @!PT LDS RZ, [RZ] ;  /* 0x00000000fffff984 */ /* 0x000fe20000000800 */
[----:B------:R-:W-:Y:S01]  /*1d60*/  @!PT LDS RZ, [RZ] ;  /* 0x00000000fffff984 */ /* 0x000fe20000000800 */
[----:B------:R-:W-:Y:S01]  /*1d70*/  @!PT LDS RZ, [RZ] ;  /* 0x00000000fffff984 */ /* 0x000fe20000000800 */
[----:B------:R-:W-:Y:S01]  /*1d80*/  @!PT LDS RZ, [RZ] ;  /* 0x00000000fffff984 */ /* 0x000fe20000000800 */
[----:B------:R2:W-:Y:S06]  /*1d90*/  MEMBAR.ALL.CTA ;  /* 0x0000000000007992 */ /* 0x0005ec0000008000 */
[----:B--2---:R-:W2:Y:S01]  /*1da0*/  FENCE.VIEW.ASYNC.S ;  /* 0x00000000000073c6 */ /* 0x004ea20000000000 */
[----:B------:R-:W-:-:S04]  /*1db0*/  PRMT R8, RZ, 0x654, R8 ;  /* 0x00000654ff087816 */ /* 0x000fc80000000008 */
[----:B--2---:R2:W-:Y:S01]  /*1dc0*/  SYNCS.ARRIVE.TRANS64.RED.A1T0 RZ, [R8+URZ], RZ ;  /* 0x000000ff08ff79a7 */ /* 0x0045e200081004ff */
[----:B-1----:R-:W-:-:S13]  /*1dd0*/  LOP3.LUT P2, RZ, R6, 0x1, RZ, 0xc0, !PT ;  /* 0x0000000106ff7812 */ /* 0x002fda000784c0ff */
[----:B------:R-:W-:Y:S01]  /*1de0*/  @P2 SHF.R.U32.HI R9, RZ, 0x10, R5 ;  /* 0x00000010ff092819 */ /* 0x000fe20000011605 */
[----:B------:R-:W-:Y:S01]  /*1df0*/  VOTEU.ANY UP0, P2 ;  /* 0x0000000000ff7886 */ /* 0x000fe20001000100 */
[----:B------:R-:W-:Y:S02]  /*1e00*/  @P2 MOV R13, R4 ;  /* 0x00000004000d2202 */ /* 0x000fe40000000f00 */
[----:B------:R-:W-:Y:S02]  /*1e10*/  @P2 R2UR.BROADCAST UR8, R9 ;  /* 0x00000000090822ca */ /* 0x000fe400008e0000 */
[----:B------:R-:W-:-:S11]  /*1e20*/  @P2 LOP3.LUT R10, R5, 0xffff, RZ, 0xc0, !PT ;  /* 0x0000ffff050a2812 */ /* 0x000fd600078ec0ff */
[----:B------:R-:W-:Y:S01]  /*1e30*/  @UP0 UMOV UR36, UR8 ;  /* 0x0000000800240c82 */ /* 0x000fe20008000000 */
[----:B--2---:R-:W-:Y:S05]  /*1e40*/  @!P0 BRA `(.L_x_31) ;  /* 0x0000000000b88947 */ /* 0x004fea0003800000 */
[----:B------:R-:W4:Y:S01]  /*1e50*/  LDC.64 R6, c[0x0][0xd18] ;  /* 0x00034600ff067b82 */ /* 0x000f220000000a00 */
[----:B------:R-:W-:-:S07]  /*1e60*/  ISETP.NE.AND P3, PT, R2, 0x1, PT ;  /* 0x000000010200780c */ /* 0x000fce0003f65270 */
[----:B------:R-:W1:Y:S08]  /*1e70*/  LDC.64 R8, c[0x0][0xd10] ;  /* 0x00034400ff087b82 */ /* 0x000e700000000a00 */
[----:B------:R-:W2:Y:S08]  /*1e80*/  LDC R18, c[0x0][0xd20] ;  /* 0x00034800ff127b82 */ /* 0x000eb00000000800 */
[----:B------:R-:W3:Y:S01]  /*1e90*/  LDC R20, c[0x0][0xd0c] ;  /* 0x00034300ff147b82 */ /* 0x000ee20000000800 */
[----:B----4-:R-:W-:Y:S01]  /*1ea0*/  IMAD.HI.U32 R19, R0, R7, RZ ;  /* 0x0000000700137227 */ /* 0x010fe200078e00ff */
[----:B------:R-:W-:-:S03]  /*1eb0*/  ISETP.NE.AND P0, PT, R6, 0x1, PT ;  /* 0x000000010600780c */ /* 0x000fc60003f05270 */
[----:B------:R-:W-:-:S03]  /*1ec0*/  IMAD.HI.U32 R7, R10, R7, RZ ;  /* 0x000000070a077227 */ /* 0x000fc600078e00ff */
[----:B------:R-:W4:Y:S01]  /*1ed0*/  LDC.64 R4, c[0x0][0xd28] ;  /* 0x00034a00ff047b82 */ /* 0x000f220000000a00 */
[----:B-1----:R-:W-:-:S04]  /*1ee0*/  IMAD.HI.U32 R22, R3, R8, RZ ;  /* 0x0000000803167227 */ /* 0x002fc800078e00ff */
[----:B------:R-:W-:Y:S01]  /*1ef0*/  IMAD.HI.U32 R24, R13, R8, RZ ;  /* 0x000000080d187227 */ /* 0x000fe200078e00ff */
[----:B------:R-:W-:Y:S02]  /*1f00*/  SHF.R.U32.HI R22, RZ, R9, R22 ;  /* 0x00000009ff167219 */ /* 0x000fe40000011616 */
[-C--:B--2---:R-:W-:Y:S02]  /*1f10*/  SHF.R.U32.HI R19, RZ, R18.reuse, R19 ;  /* 0x00000012ff137219 */ /* 0x084fe40000011613 */
[----:B------:R-:W-:Y:S02]  /*1f20*/  SHF.R.U32.HI R7, RZ, R18, R7 ;  /* 0x00000012ff077219 */ /* 0x000fe40000011607 */
[----:B------:R-:W-:Y:S02]  /*1f30*/  SEL R19, R0, R19, !P0 ;  /* 0x0000001300137207 */ /* 0x000fe40004000000 */
[----:B------:R-:W-:Y:S02]  /*1f40*/  SHF.R.U32.HI R24, RZ, R9, R24 ;  /* 0x00000009ff187219 */ /* 0x000fe40000011618 */
[----:B---3--:R-:W-:-:S02]  /*1f50*/  ISETP.NE.AND P1, PT, R20, 0x1, PT ;  /* 0x000000011400780c */ /* 0x008fc40003f25270 */
[----:B------:R-:W-:Y:S02]  /*1f60*/  SEL R7, R10, R7, !P0 ;  /* 0x000000070a077207 */ /* 0x000fe40004000000 */
[----:B------:R-:W-:Y:S02]  /*1f70*/  SEL R21, R3, R22, !P1 ;  /* 0x0000001603157207 */ /* 0x000fe40004800000 */
[----:B------:R-:W-:Y:S01]  /*1f80*/  SEL R9, R13, R24, !P1 ;  /* 0x000000180d097207 */ /* 0x000fe20004800000 */
[----:B----4-:R-:W-:-:S04]  /*1f90*/  IMAD.HI.U32 R22, R19, R4, RZ ;  /* 0x0000000413167227 */ /* 0x010fc800078e00ff */
[----:B------:R-:W-:Y:S01]  /*1fa0*/  IMAD.HI.U32 R8, R21, R4, RZ ;  /* 0x0000000415087227 */ /* 0x000fe200078e00ff */
[----:B------:R-:W-:-:S04]  /*1fb0*/  @P3 SHF.R.U32.HI R19, RZ, R5, R22 ;  /* 0x00000005ff133219 */ /* 0x000fc80000011616 */
[----:B------:R-:W-:Y:S01]  /*1fc0*/  @P3 SHF.R.U32.HI R21, RZ, R5, R8 ;  /* 0x00000005ff153219 */ /* 0x000fe20000011608 */
[----:B------:R-:W-:-:S04]  /*1fd0*/  IMAD R19, R2, R19, RZ ;  /* 0x0000001302137224 */ /* 0x000fc800078e02ff */
[----:B------:R-:W-:Y:S01]  /*1fe0*/  IMAD R8, R2, R21, RZ ;  /* 0x0000001502087224 */ /* 0x000fe200078e02ff */
[C---:B------:R-:W-:Y:S02]  /*1ff0*/  ISETP.GE.AND P0, PT, R7.reuse, R19, PT ;  /* 0x000000130700720c */ /* 0x040fe40003f06270 */
[----:B------:R-:W-:Y:S02]  /*2000*/  IADD3 R19, PT, PT, -R7, RZ, RZ ;  /* 0x000000ff07137210 */ /* 0x000fe40007ffe1ff */
[----:B------:R-:W-:Y:S01]  /*2010*/  ISETP.GE.OR P0, PT, R9, R8, P0 ;  /* 0x000000080900720c */ /* 0x000fe20000706670 */
[----:B------:R-:W-:-:S04]  /*2020*/  IMAD.HI.U32 R8, R7, R4, RZ ;  /* 0x0000000407087227 */ /* 0x000fc800078e00ff */
[----:B------:R-:W-:Y:S01]  /*2030*/  IMAD R10, R6, R19, R10 ;  /* 0x00000013060a7224 */ /* 0x000fe200078e020a */
[----:B------:R-:W-:-:S04]  /*2040*/  SHF.R.U32.HI R8, RZ, R5, R8 ;  /* 0x00000005ff087219 */ /* 0x000fc80000011608 */
[----:B------:R-:W-:-:S03]  /*2050*/  SEL R8, R7, R8, !P3 ;  /* 0x0000000807087207 */ /* 0x000fc60005800000 */
[----:B------:R-:W-:-:S04]  /*2060*/  @!P0 IMAD.HI.U32 R18, R9, R4, RZ ;  /* 0x0000000409128227 */ /* 0x000fc800078e00ff */
[----:B------:R-:W-:Y:S01]  /*2070*/  IMAD.MOV R4, RZ, RZ, -R8 ;  /* 0x000000ffff047224 */ /* 0x000fe200078e0a08 */
[----:B------:R-:W-:-:S03]  /*2080*/  @!P0 SHF.R.U32.HI R18, RZ, R5, R18 ;  /* 0x00000005ff128219 */ /* 0x000fc60000011612 */
[----:B------:R-:W-:Y:S01]  /*2090*/  IMAD R4, R2, R4, R7 ;  /* 0x0000000402047224 */ /* 0x000fe200078e0207 */
        /* <DEDUP_REMOVED lines=9> */
.L_x_31:
[----:B------:R-:W1:Y:S02]  /*2130*/  LDCU UR8, c[0x0][0xd30] ;  /* 0x0001a600ff0877ac */ /* 0x000e640008000800 */
[----:B-1----:R-:W-:-:S09]  /*2140*/  UISETP.NE.AND UP0, UPT, UR8, 0x1, UPT ;  /* 0x000000010800788c */ /* 0x002fd2000bf05270 */
        /* <DEDUP_REMOVED lines=16> */
[----:B------:R-:W-:-:S07]  /*2250*/  IMAD R10, R5, R4, R10 ;  /* 0x00000004050a7224 */ /* 0x000fce00078e020a */
.L_x_32:
[----:B------:R-:W-:Y:S01]  /*2260*/  VIADD R16, R16, 0x1 ;  /* 0x0000000110107836 */ /* 0x000fe20000000000 */
[----:B------:R-:W-:Y:S01]  /*2270*/  PLOP3.LUT P1, PT, PT, PT, PT, 0x80, 0x8 ;  /* 0x000000000008781c */ /* 0x000fe20003f2f070 */
[----:B------:R-:W-:Y:S02]  /*2280*/  IMAD.IADD R21, R13, 0x1, R58 ;  /* 0x000000010d157824 */ /* 0x000fe400078e023a */
[----:B------:R-:W-:Y:S01]  /*2290*/  IMAD.IADD R20, R10, 0x1, R51 ;  /* 0x000000010a147824 */ /* 0x000fe200078e0233 */
[----:B------:R-:W-:-:S04]  /*22a0*/  ISETP.NE.AND P0, PT, R16, 0x2, PT ;  /* 0x000000021000780c */ /* 0x000fc80003f05270 */
[----:B------:R-:W-:Y:S02]  /*22b0*/  SEL R4, RZ, 0x1, P0 ;  /* 0x00000001ff047807 */ /* 0x000fe40000000000 */
[----:B------:R-:W-:Y:S02]  /*22c0*/  SEL R16, R16, RZ, P0 ;  /* 0x000000ff10107207 */ /* 0x000fe40000000000 */
[----:B------:R-:W-:Y:S01]  /*22d0*/  LOP3.LUT R15, R15, R4, RZ, 0x3c, !PT ;  /* 0x000000040f0f7212 */ /* 0x000fe200078e3cff */
[----:B------:R-:W-:Y:S06]  /*22e0*/  @P2 BRA `(.L_x_33) ;  /* 0xfffffff4003c2947 */ /* 0x000fec000383ffff */
[----:B------:R-:W-:Y:S01]  /*22f0*/  UIADD3 UR6, UPT, UPT, UR6, 0x68, URZ ;  /* 0x0000006806067890 */ /* 0x000fe2000fffe0ff */
[----:B------:R-:W-:-:S03]  /*2300*/  SHF.L.U32 R3, R17, 0x1f, RZ ;  /* 0x0000001f11037819 */ /* 0x000fc600000006ff */
[----:B------:R-:W-:-:S09]  /*2310*/  ULEA UR4, UR14, UR6, 0x3 ;  /* 0x000000060e047291 */ /* 0x000fd2000f8e18ff */
[----:B------:R-:W1:Y:S02]  /*2320*/  SYNCS.PHASECHK.TRANS64.TRYWAIT P0, [UR4], R3 ;  /* 0x00000003ff0075a7 */ /* 0x000e640008001104 */
[----:B-1----:R-:W-:Y:S05]  /*2330*/  @!P0 BRA `(.L_x_34) ;  /* 0x0000006c004c8947 */ /* 0x002fea0003800000 */
.L_x_151:
[----:B------:R-:W-:-:S04]  /*2340*/  UIADD3 UR5, UPT, UPT, UR14, 0x1, URZ ;  /* 0x000000010e057890 */ /* 0x000fc8000fffe0ff */
[----:B------:R-:W-:-:S04]  /*2350*/  UISETP.NE.AND UP0, UPT, UR5, 0xd, UPT ;  /* 0x0000000d0500788c */ /* 0x000fc8000bf05270 */
[----:B------:R-:W-:Y:S02]  /*2360*/  USEL UR7, URZ, 0x1, UP0 ;  /* 0x00000001ff077887 */ /* 0x000fe40008000000 */
[----:B------:R-:W-:-:S04]  /*2370*/  USEL UR5, UR5, URZ, UP0 ;  /* 0x000000ff05057287 */ /* 0x000fc80008000000 */
[----:B------:R-:W-:Y:S01]  /*2380*/  ULEA UR4, UR5, UR6, 0x3 ;  /* 0x0000000605047291 */ /* 0x000fe2000f8e18ff */
[----:B------:R-:W-:-:S04]  /*2390*/  LOP3.LUT R2, R17, UR7, RZ, 0x3c, !PT ;  /* 0x0000000711027c12 */ /* 0x000fc8000f8e3cff */
[----:B-1----:R-:W-:-:S04]  /*23a0*/  SHF.L.U32 R3, R2, 0x1f, RZ ;  /* 0x0000001f02037819 */ /* 0x002fc800000006ff */
[----:B------:R-:W1:Y:S02]  /*23b0*/  SYNCS.PHASECHK.TRANS64.TRYWAIT P0, [UR4], R3 ;  /* 0x00000003ff0075a7 */ /* 0x000e640008001104 */
[----:B-1----:R-:W-:Y:S05]  /*23c0*/  @!P0 BRA `(.L_x_35) ;  /* 0x0000006c00408947 */ /* 0x002fea0003800000 */
.L_x_153:
        /* <DEDUP_REMOVED lines=9> */
.L_x_155:
        /* <DEDUP_REMOVED lines=9> */
.L_x_157:
        /* <DEDUP_REMOVED lines=9> */
.L_x_159:
        /* <DEDUP_REMOVED lines=9> */
.L_x_161:
        /* <DEDUP_REMOVED lines=9> */
.L_x_163:
        /* <DEDUP_REMOVED lines=9> */
.L_x_165:
        /* <DEDUP_REMOVED lines=9> */
.L_x_167:
        /* <DEDUP_REMOVED lines=9> */
.L_x_169:
        /* <DEDUP_REMOVED lines=9> */
.L_x_171:
        /* <DEDUP_REMOVED lines=9> */
.L_x_173:
[----:B------:R-:W-:-:S04]  /*2970*/  UIADD3 UR5, UPT, UPT, UR5, 0x1, URZ ;  /* 0x0000000105057890 */ /* 0x000fc8000fffe0ff */
[----:B------:R-:W-:-:S04]  /*2980*/  UISETP.NE.AND UP0, UPT, UR5, 0xd, UPT ;  /* 0x0000000d0500788c */ /* 0x000fc8000bf05270 */
[----:B------:R-:W-:Y:S02]  /*2990*/  USEL UR4, URZ, 0x1, UP0 ;  /* 0x00000001ff047887 */ /* 0x000fe40008000000 */
[----:B------:R-:W-:-:S04]  /*29a0*/  USEL UR5, UR5, URZ, UP0 ;  /* 0x000000ff05057287 */ /* 0x000fc80008000000 */
[----:B------:R-:W-:Y:S01]  /*29b0*/  ULEA UR5, UR5, UR6, 0x3 ;  /* 0x0000000605057291 */ /* 0x000fe2000f8e18ff */
[----:B-1----:R-:W-:-:S04]  /*29c0*/  LOP3.LUT R3, R2, UR4, RZ, 0x3c, !PT ;  /* 0x0000000402037c12 */ /* 0x002fc8000f8e3cff */
[----:B------:R-:W-:Y:S01]  /*29d0*/  SHF.L.U32 R3, R3, 0x1f, RZ ;  /* 0x0000001f03037819 */ /* 0x000fe200000006ff */
[----:B----4-:R-:W-:-:S07]  /*29e0*/  IMAD.U32 R0, RZ, RZ, UR5 ;  /* 0x00000005ff007e24 */ /* 0x010fce000f8e00ff */
.L_x_46:
[----:B-1----:R1:W2:Y:S02]  /*29f0*/  SYNCS.PHASECHK.TRANS64.TRYWAIT P0, [R0+URZ], R3 ;  /* 0x00000003000075a7 */ /* 0x0022a400080011ff */
[----:B--2---:R-:W-:Y:S05]  /*2a00*/  @!P0 NANOSLEEP.SYNCS 0x989680 ;  /* 0x009896800000895d */ /* 0x004fea0003900000 */
[----:B------:R-:W2:Y:S02]  /*2a10*/  @!P0 SYNCS.PHASECHK.TRANS64 P0, [R0+URZ], R3 ;  /* 0x00000003000085a7 */ /* 0x000ea400080010ff */
[----:B--2---:R-:W-:Y:S05]  /*2a20*/  @P0 EXIT ;  /* 0x000000000000094d */ /* 0x004fea0003800000 */
[----:B------:R-:W-:Y:S05]  /*2a30*/  BRA `(.L_x_46) ;  /* 0xfffffffc00ec7947 */ /* 0x000fea000383ffff */
.L_x_23:
[----:B------:R-:W-:-:S04]  /*2a40*/  UISETP.NE.AND UP1, UPT, UR37, URZ, UPT ;  /* 0x000000ff2500728c */ /* 0x000fc8000bf25270 */
[----:B------:R-:W-:-:S09]  /*2a50*/  UISETP.NE.OR UP1, UPT, UR10, 0x1, UP1 ;  /* 0x000000010a00788c */ /* 0x000fd20008f25670 */
[----:B------:R-:W-:Y:S05]  /*2a60*/  BRA.U UP1, `(.L_x_47) ;  /* 0x0000000501487547 */ /* 0x000fea000b800000 */
[----:B------:R-:W-:Y:S01]  /*2a70*/  ISETP.GE.U32.AND P2, PT, R3, 0x2, PT ;  /* 0x000000020300780c */ /* 0x000fe20003f46070 */
[----:B------:R-:W-:Y:S01]  /*2a80*/  IMAD.MOV.U32 R12, RZ, RZ, 0x1 ;  /* 0x00000001ff0c7424 */ /* 0x000fe200078e00ff */
[----:B------:R-:W-:Y:S02]  /*2a90*/  CS2R R10, SRZ ;  /* 0x00000000000a7805 */ /* 0x000fe4000001ff00 */
[----:B------:R-:W-:Y:S01]  /*2aa0*/  CS2R R8, SRZ ;  /* 0x0000000000087805 */ /* 0x000fe2000001ff00 */
[----:B------:R-:W-:Y:S01]  /*2ab0*/  UMOV UR4, 0x400 ;  /* 0x0000040000047882 */ /* 0x000fe20000000000 */
[----:B------:R-:W-:Y:S01]  /*2ac0*/  UMOV UR6, URZ ;  /* 0x000000ff00067c82 */ /* 0x000fe20008000000 */
[----:B------:R-:W-:-:S12]  /*2ad0*/  ULEA UR37, UR37, UR4, 0x18 ;  /* 0x0000000425257291 */ /* 0x000fd8000f8ec0ff */
.L_x_51:
[----:B------:R-:W-:Y:S02]  /*2ae0*/  LEA R0, R8, UR37, 0x3 ;  /* 0x0000002508007c11 */ /* 0x000fe4000f8e18ff */
[----:B------:R-:W-:-:S03]  /*2af0*/  SHF.L.U32 R5, R9, 0x1f, RZ ;  /* 0x0000001f09057819 */ /* 0x000fc600000006ff */
[----:B------:R-:W-:Y:S01]  /*2b00*/  VIADD R4, R0, 0x170 ;  /* 0x0000017000047836 */ /* 0x000fe20000000000 */
[----:B------:R-:W1:Y:S02]  /*2b10*/  SYNCS.PHASECHK.TRANS64.TRYWAIT P0, [R0+URZ+0x160], R5 ;  /* 0x00016005000075a7 */ /* 0x000e6400080011ff */
[----:B-1----:R-:W-:Y:S05]  /*2b20*/  @!P0 BRA `(.L_x_48) ;  /* 0x0000006800708947 */ /* 0x002fea0003800000 */
.L_x_174:
[----:B------:R-:W-:Y:S01]  /*2b30*/  ULEA UR5, UR6, UR37, 0x3 ;  /* 0x0000002506057291 */ /* 0x000fe2000f8e18ff */
[----:B------:R-:W-:Y:S01]  /*2b40*/  PRMT R4, RZ, 0x654, R4 ;  /* 0x00000654ff047816 */ /* 0x000fe20000000004 */
[----:B-1----:R-:W-:Y:S01]  /*2b50*/  @!P2 IMAD.MOV.U32 R5, RZ, RZ, 0x10 ;  /* 0x00000010ff05a424 */ /* 0x002fe200078e00ff */
[----:B------:R-:W-:Y:S01]  /*2b60*/  SHF.L.U32 R7, R12, 0x1f, RZ ;  /* 0x0000001f0c077819 */ /* 0x000fe200000006ff */
[----:B------:R-:W-:Y:S01]  /*2b70*/  UIADD3 UR4, UPT, UPT, UR5, 0x120, URZ ;  /* 0x0000012005047890 */ /* 0x000fe2000fffe0ff */
[----:B------:R1:W-:Y:S05]  /*2b80*/  SYNCS.ARRIVE.TRANS64.RED.A1T0 RZ, [R4+URZ], RZ ;  /* 0x000000ff04ff79a7 */ /* 0x0003ea00081004ff */
[----:B------:R-:W-:Y:S01]  /*2b90*/  IMAD.U32 R0, RZ, RZ, UR4 ;  /* 0x00000004ff007e24 */ /* 0x000fe2000f8e00ff */
[----:B------:R-:W2:Y:S04]  /*2ba0*/  SYNCS.PHASECHK.TRANS64.TRYWAIT P0, [UR5+0x130], R7 ;  /* 0x00013007ff0075a7 */ /* 0x000ea80008001105 */
[----:B------:R-:W-:Y:S01]  /*2bb0*/  PRMT R13, R3, 0x654, R0 ;  /* 0x00000654030d7816 */ /* 0x000fe20000000000 */
[----:B-12---:R-:W-:Y:S06]  /*2bc0*/  @!P0 BRA `(.L_x_49) ;  /* 0x00000068005c8947 */ /* 0x006fec0003800000 */
.L_x_176:
[----:B------:R-:W-:Y:S01]  /*2bd0*/  ULEA UR4, UR6, UR37, 0x4 ;  /* 0x0000002506047291 */ /* 0x000fe2000f8e20ff */
[----:B------:R-:W-:Y:S01]  /*2be0*/  SEL R2, R13, R2, !P2 ;  /* 0x000000020d027207 */ /* 0x000fe20005000000 */
[----:B------:R-:W-:Y:S01]  /*2bf0*/  UIADD3 UR5, UPT, UPT, UR5, 0x120, URZ ;  /* 0x0000012005057890 */ /* 0x000fe2000fffe0ff */
[----:B-1----:R-:W-:Y:S01]  /*2c00*/  LEA R0, R11, UR37, 0x3 ;  /* 0x000000250b007c11 */ /* 0x002fe2000f8e18ff */
[----:B------:R-:W-:Y:S01]  /*2c10*/  UIADD3 UR4, UPT, UPT, UR4, 0x190, URZ ;  /* 0x0000019004047890 */ /* 0x000fe2000fffe0ff */
[----:B------:R1:W-:Y:S01]  /*2c20*/  @!P2 SYNCS.ARRIVE.TRANS64.RED RZ, [R2+URZ], R5 ;  /* 0x0000000502ffa9a7 */ /* 0x0003e200080004ff */
[----:B------:R-:W-:Y:S01]  /*2c30*/  UIADD3 UR6, UPT, UPT, UR6, 0x1, URZ ;  /* 0x0000000106067890 */ /* 0x000fe2000fffe0ff */
[----:B------:R-:W-:-:S03]  /*2c40*/  VIADD R8, R8, 0x1 ;  /* 0x0000000108087836 */ /* 0x000fc60000000000 */
[----:B------:R-:W-:Y:S02]  /*2c50*/  UISETP.NE.AND UP0, UPT, UR6, 0x2, UPT ;  /* 0x000000020600788c */ /* 0x000fe4000bf05270 */
[----:B------:R-:W-:Y:S01]  /*2c60*/  ISETP.NE.AND P0, PT, R8, 0x2, PT ;  /* 0x000000020800780c */ /* 0x000fe20003f05270 */
[----:B------:R-:W-:Y:S06]  /*2c70*/  UGETNEXTWORKID.BROADCAST [UR4], [UR5] ;  /* 0x00000000040073ca */ /* 0x000fec0008000100 */
[----:B------:R-:W-:Y:S02]  /*2c80*/  USEL UR4, URZ, 0x1, UP0 ;  /* 0x00000001ff047887 */ /* 0x000fe40008000000 */
[----:B------:R-:W-:-:S04]  /*2c90*/  USEL UR6, UR6, URZ, UP0 ;  /* 0x000000ff06067287 */ /* 0x000fc80008000000 */
[----:B------:R-:W-:Y:S02]  /*2ca0*/  LOP3.LUT R12, R12, UR4, RZ, 0x3c, !PT ;  /* 0x000000040c0c7c12 */ /* 0x000fe4000f8e3cff */
[----:B-1----:R-:W-:-:S04]  /*2cb0*/  SHF.L.U32 R5, R10, 0x1f, RZ ;  /* 0x0000001f0a057819 */ /* 0x002fc800000006ff */
[----:B------:R-:W1:Y:S02]  /*2cc0*/  SYNCS.PHASECHK.TRANS64.TRYWAIT P1, [R0+URZ+0x120], R5 ;  /* 0x00012005000075a7 */ /* 0x000e6400080211ff */
[----:B-1----:R-:W-:Y:S05]  /*2cd0*/  @!P1 BRA `(.L_x_50) ;  /* 0x0000006800309947 */ /* 0x002fea0003800000 */
.L_x_177:
[C---:B------:R-:W-:Y:S01]  /*2ce0*/  LEA R4, R11.reuse, UR37, 0x4 ;  /* 0x000000250b047c11 */ /* 0x040fe2000f8e20ff */
[----:B-1----:R-:W-:Y:S01]  /*2cf0*/  VIADD R0, R0, 0x130 ;  /* 0x0000013000007836 */ /* 0x002fe20000000000 */
[----:B------:R-:W-:Y:S01]  /*2d00*/  SEL R8, R8, RZ, P0 ;  /* 0x000000ff08087207 */ /* 0x000fe20000000000 */
[----:B------:R-:W-:-:S03]  /*2d10*/  VIADD R11, R11, 0x1 ;  /* 0x000000010b0b7836 */ /* 0x000fc60000000000 */
[----:B------:R-:W1:Y:S01]  /*2d20*/  LDS.128 R4, [R4+0x190] ;  /* 0x0001900004047984 */ /* 0x000e620000000c00 */
[----:B------:R-:W-:Y:S02]  /*2d30*/  PRMT R0, RZ, 0x654, R0 ;  /* 0x00000654ff007816 */ /* 0x000fe40000000000 */
[C---:B------:R-:W-:Y:S01]  /*2d40*/  ISETP.NE.AND P1, PT, R11.reuse, 0x2, PT ;  /* 0x000000020b00780c */ /* 0x040fe20003f25270 */
[----:B------:R-:W-:Y:S01]  /*2d50*/  @!PT LDS RZ, [RZ] ;  /* 0x00000000fffff984 */ /* 0x000fe20000000800 */
[----:B------:R-:W-:Y:S01]  /*2d60*/  @!PT LDS RZ, [RZ] ;  /* 0x00000000fffff984 */ /* 0x000fe20000000800 */
[----:B------:R-:W-:Y:S01]  /*2d70*/  @!PT LDS RZ, [RZ] ;  /* 0x00000000fffff984 */ /* 0x000fe20000000800 */
[----:B------:R-:W-:Y:S01]  /*2d80*/  @!PT LDS RZ, [RZ] ;  /* 0x00000000fffff984 */ /* 0x000fe20000000800 */
[----:B------:R2:W-:Y:S06]  /*2d90*/  MEMBAR.ALL.CTA ;  /* 0x0000000000007992 */ /* 0x0005ec0000008000 */
[----:B--2---:R-:W2:Y:S01]  /*2da0*/  FENCE.VIEW.ASYNC.S ;  /* 0x00000000000073c6 */ /* 0x004ea20000000000 */
[----:B------:R-:W-:Y:S01]  /*2db0*/  SEL R11, R11, RZ, P1 ;  /* 0x000000ff0b0b7207 */ /* 0x000fe20000800000 */
[----:B--2---:R2:W-:Y:S01]  /*2dc0*/  SYNCS.ARRIVE.TRANS64.RED.A1T0 RZ, [R0+URZ], RZ ;  /* 0x000000ff00ff79a7 */ /* 0x0045e200081004ff */
[----:B-1----:R-:W-:-:S02]  /*2dd0*/  LOP3.LUT P3, RZ, R6, 0x1, RZ, 0xc0, !PT ;  /* 0x0000000106ff7812 */ /* 0x002fc4000786c0ff */
[----:B------:R-:W-:-:S04]  /*2de0*/  SEL R5, RZ, 0x1, P1 ;  /* 0x00000001ff057807 */ /* 0x000fc80000800000 */
[----:B------:R-:W-:Y:S02]  /*2df0*/  LOP3.LUT R10, R10, R5, RZ, 0x3c, !PT ;  /* 0x000000050a0a7212 */ /* 0x000fe400078e3cff */
[----:B--2---:R-:W-:-:S04]  /*2e00*/  SEL R0, RZ, 0x1, P0 ;  /* 0x00000001ff007807 */ /* 0x004fc80000000000 */
[----:B------:R-:W-:Y:S01]  /*2e10*/  LOP3.LUT R9, R9, R0, RZ, 0x3c, !PT ;  /* 0x0000000009097212 */ /* 0x000fe200078e3cff */
[----:B------:R-:W-:Y:S06]  /*2e20*/  @P3 BRA `(.L_x_51) ;  /* 0xfffffffc002c3947 */ /* 0x000fec000383ffff */
[----:B------:R-:W-:Y:S01]  /*2e30*/  ULEA UR5, UR6, UR37, 0x3 ;  /* 0x0000002506057291 */ /* 0x000fe2000f8e18ff */
[----:B------:R-:W-:-:S08]  /*2e40*/  SHF.L.U32 R3, R12, 0x1f, RZ ;  /* 0x0000001f0c037819 */ /* 0x000fd000000006ff */
[----:B------:R-:W1:Y:S02]  /*2e50*/  SYNCS.PHASECHK.TRANS64 P0, [UR5+0x130], R3 ;  /* 0x00013003ff0075a7 */ /* 0x000e640008001005 */
[----:B-1----:R-:W-:Y:S05]  /*2e60*/  @P0 BRA `(.L_x_52) ;  /* 0x0000000000080947 */ /* 0x002fea0003800000 */
[----:B------:R-:W1:Y:S02]  /*2e70*/  SYNCS.PHASECHK.TRANS64.TRYWAIT P0, [UR5+0x130], R3 ;  /* 0x00013003ff0075a7 */ /* 0x000e640008001105 */
[----:B-1----:R-:W-:Y:S05]  /*2e80*/  @!P0 BRA `(.L_x_53) ;  /* 0x0000006400d88947 */ /* 0x002fea0003800000 */
.L_x_52:
[----:B------:R-:W-:-:S04]  /*2e90*/  UIADD3 UR4, UPT, UPT, UR6, 0x1, URZ ;  /* 0x0000000106047890 */ /* 0x000fc8000fffe0ff */
[----:B------:R-:W-:-:S04]  /*2ea0*/  UISETP.NE.AND UP0, UPT, UR4, 0x2, UPT ;  /* 0x000000020400788c */ /* 0x000fc8000bf05270 */
[----:B------:R-:W-:Y:S02]  /*2eb0*/  USEL UR7, URZ, 0x1, UP0 ;  /* 0x00000001ff077887 */ /* 0x000fe40008000000 */
[----:B------:R-:W-:-:S04]  /*2ec0*/  USEL UR4, UR4, URZ, UP0 ;  /* 0x000000ff04047287 */ /* 0x000fc80008000000 */
[----:B------:R-:W-:Y:S01]  /*2ed0*/  ULEA UR4, UR4, UR37, 0x3 ;  /* 0x0000002504047291 */ /* 0x000fe2000f8e18ff */
[----:B-1----:R-:W-:-:S04]  /*2ee0*/  LOP3.LUT R3, R12, UR7, RZ, 0x3c, !PT ;  /* 0x000000070c037c12 */ /* 0x002fc8000f8e3cff */
[----:B------:R-:W-:-:S04]  /*2ef0*/  SHF.L.U32 R0, R3, 0x1f, RZ ;  /* 0x0000001f03007819 */ /* 0x000fc800000006ff */
[----:B------:R-:W1:Y:S02]  /*2f00*/  SYNCS.PHASECHK.TRANS64 P0, [UR4+0x130], R0 ;  /* 0x00013000ff0075a7 */ /* 0x000e640008001004 */
[----:B-1----:R-:W-:Y:S05]  /*2f10*/  @P0 EXIT ;  /* 0x000000000000094d */ /* 0x002fea0003800000 */
[----:B------:R-:W-:Y:S02]  /*2f20*/  SHF.L.U32 R3, R3, 0x1f, RZ ;  /* 0x0000001f03037819 */ /* 0x000fe400000006ff */
[----:B------:R-:W-:-:S07]  /*2f30*/  MOV R0, UR4 ;  /* 0x0000000400007c02 */ /* 0x000fce0008000f00 */
.L_x_54:
[----:B-1----:R1:W2:Y:S02]  /*2f40*/  SYNCS.PHASECHK.TRANS64.TRYWAIT P0, [R0+URZ+0x130], R3 ;  /* 0x00013003000075a7 */ /* 0x0022a400080011ff */
[----:B--2---:R-:W-:Y:S05]  /*2f50*/  @!P0 NANOSLEEP.SYNCS 0x989680 ;  /* 0x009896800000895d */ /* 0x004fea0003900000 */
[----:B------:R-:W2:Y:S02]  /*2f60*/  @!P0 SYNCS.PHASECHK.TRANS64 P0, [R0+URZ+0x130], R3 ;  /* 0x00013003000085a7 */ /* 0x000ea400080010ff */
[----:B--2---:R-:W-:Y:S05]  /*2f70*/  @P0 EXIT ;  /* 0x000000000000094d */ /* 0x004fea0003800000 */
[----:B------:R-:W-:Y:S05]  /*2f80*/  BRA `(.L_x_54) ;  /* 0xfffffffc00ec7947 */ /* 0x000fea000383ffff */
.L_x_47:
[----:B------:R-:W-:Y:S05]  /*2f90*/  BRA.U UP4, `(.L_x_55) ;  /* 0x00000011045c7547 */ /* 0x000fea000b800000 */
[----:B------:R-:W-:Y:S01]  /*2fa0*/  UMOV UR6, 0x40 ;  /* 0x0000004000067882 */ /* 0x000fe20000000000 */
[----:B------:R-:W-:Y:S01]  /*2fb0*/  NOP ;  /* 0x0000000000007918 */ /* 0x000fe20000000000 */
[----:B------:R-:W-:Y:S01]  /*2fc0*/  ULEA UR6, UR37, UR6, 0x18 ;  /* 0x0000000625067291 */ /* 0x000fe2000f8ec0ff */
[----:B------:R-:W-:Y:S02]  /*2fd0*/  UMOV UR7, 0x400 ;  /* 0x0000040000077882 */ /* 0x000fe40000000000 */
[----:B------:R-:W-:-:S06]  /*2fe0*/  ULEA UR37, UR37, UR7, 0x18 ;  /* 0x0000000725257291 */ /* 0x000fcc000f8ec0ff */
[----:B------:R-:W1:Y:S02]  /*2ff0*/  LDS.U8 R2, [UR6+0x1c] ;  /* 0x00001c06ff027984 */ /* 0x000e640008000000 */
[----:B-1----:R-:W-:-:S13]  /*3000*/  ISETP.NE.AND P0, PT, R2, RZ, PT ;  /* 0x000000ff0200720c */ /* 0x002fda0003f05270 */
[----:B------:R-:W-:Y:S05]  /*3010*/  @P0 BRA `(.L_x_56) ;  /* 0x0000000400080947 */ /* 0x000fea0003800000 */
[----:B------:R-:W-:Y:S02]  /*3020*/  UISETP.NE.U32.AND UP0, UPT, UR4, 0x1, UPT ;  /* 0x000000010400788c */ /* 0x000fe4000bf05070 */
[----:B------:R-:W-:-:S07]  /*3030*/  UIADD3 UR8, UPT, UPT, UR6, 0x8, URZ ;  /* 0x0000000806087890 */ /* 0x000fce000fffe0ff */
[----:B------:R-:W-:Y:S05]  /*3040*/  BRA.U !UP0, `(.L_x_57) ;  /* 0x00000001089c7547 */ /* 0x000fea000b800000 */
[----:B------:R-:W-:Y:S01]  /*3050*/  ELECT P0, URZ, PT ;  /* 0x0000000000ff782f */ /* 0x000fe20003800000 */
[----:B------:R-:W-:-:S12]  /*3060*/  BSSY B0, `(.L_x_57) ;  /* 0x0000025000007945 */ /* 0x000fd80003800000 */
[----:B------:R-:W-:Y:S05]  /*3070*/  @!P0 BRA `(.L_x_58) ;  /* 0x00000000008c8947 */ /* 0x000fea0003800000 */
[----:B------:R-:W-:-:S05]  /*3080*/  UMOV UR7, 0x10 ;  /* 0x0000001000077882 */ /* 0x000fca0000000000 */
[----:B------:R-:W-:Y:S04]  /*3090*/  DEPBAR.LE SB1, 0x36 ;  /* 0x00009d800000791a */ /* 0x000fe80000000000 */
[----:B------:R-:W1:Y:S02]  /*30a0*/  UTCATOMSWS.2CTA.FIND_AND_SET.ALIGN UP1, UR7, UR7 ;  /* 0x00000007000775e3 */ /* 0x000e640008220800 */
[----:B-1----:R-:W-:Y:S01]  /*30b0*/  MOV R9, UR7 ;  /* 0x0000000700097c02 */ /* 0x002fe20008000f00 */
[----:B------:R-:W-:Y:S06]  /*30c0*/  BRA.U UP1, `(.L_x_59) ;  /* 0x0000000101187547 */ /* 0x000fec000b800000 */
.L_x_60:
[----:B------:R-:W-:Y:S05]  /*30d0*/  NANOSLEEP 0x64 ;  /* 0x000000640000795d */ /* 0x000fea0003800000 */
[----:B------:R-:W-:-:S05]  /*30e0*/  UMOV UR7, 0x10 ;  /* 0x0000001000077882 */ /* 0x000fca0000000000 */
[----:B------:R-:W-:Y:S04]  /*30f0*/  DEPBAR.LE SB1, 0x36 ;  /* 0x00009d800000791a */ /* 0x000fe80000000000 */
[----:B------:R-:W1:Y:S02]  /*3100*/  UTCATOMSWS.2CTA.FIND_AND_SET.ALIGN UP1, UR7, UR7 ;  /* 0x00000007000775e3 */ /* 0x000e640008220800 */
[----:B-1----:R-:W-:Y:S01]  /*3110*/  MOV R9, UR7 ;  /* 0x0000000700097c02 */ /* 0x002fe20008000f00 */
[----:B------:R-:W-:Y:S05]  /*3120*/  BRA.U !UP1, `(.L_x_60) ;  /* 0xfffffffd09e87547 */ /* 0x000fea000b83ffff */
.L_x_59:
[----:B------:R-:W1:Y:S01]  /*3130*/  LDS R5, [UR6+0x10] ;  /* 0x00001006ff057984 */ /* 0x000e620008000800 */
[----:B------:R-:W-:Y:S01]  /*3140*/  IMAD.U32 R3, RZ, RZ, UR37 ;  /* 0x00000025ff037e24 */ /* 0x000fe2000f8e00ff */
[----:B------:R-:W-:-:S03]  /*3150*/  MOV R2, UR5 ;  /* 0x0000000500027c02 */ /* 0x000fc60008000f00 */
[----:B------:R-:W-:Y:S01]  /*3160*/  VIADD R3, R3, 0x1b0 ;  /* 0x000001b003037836 */ /* 0x000fe20000000000 */
[----:B-1----:R-:W-:-:S04]  /*3170*/  SHF.L.U32 R5, R5, 0x1f, RZ ;  /* 0x0000001f05057819 */ /* 0x002fc800000006ff */
[----:B------:R-:W1:Y:S02]  /*3180*/  SYNCS.PHASECHK.TRANS64.TRYWAIT P0, [UR6+0x8], R5 ;  /* 0x00000805ff0075a7 */ /* 0x000e640008001106 */
[----:B-1----:R-:W-:Y:S05]  /*3190*/  @P0 BRA `(.L_x_61) ;  /* 0x0000000000080947 */ /* 0x002fea0003800000 */
[----:B------:R-:W1:Y:S02]  /*31a0*/  SYNCS.PHASECHK.TRANS64.TRYWAIT P0, [UR6+0x8], R5 ;  /* 0x00000805ff0075a7 */ /* 0x000e640008001106 */
[----:B-1----:R-:W-:Y:S05]  /*31b0*/  @!P0 BRA `(.L_x_62) ;  /* 0x0000006400248947 */ /* 0x002fea0003800000 */
.L_x_61:
[----:B-1----:R-:W-:Y:S01]  /*31c0*/  HFMA2 R4, -RZ, RZ, 0, 5.9604644775390625e-08 ;  /* 0x00000001ff047431 */ /* 0x002fe200000001ff */
[----:B------:R-:W-:Y:S01]  /*31d0*/  UPRMT UR7, UR5, 0x654, UR8 ;  /* 0x0000065405077896 */ /* 0x000fe20008000008 */
[----:B------:R-:W-:Y:S01]  /*31e0*/  IMAD.MOV.U32 R6, RZ, RZ, 0xffff ;  /* 0x0000ffffff067424 */ /* 0x000fe200078e00ff */
[----:B------:R-:W-:Y:S01]  /*31f0*/  PRMT R2, R2, 0x654, R3 ;  /* 0x0000065402027816 */ /* 0x000fe20000000003 */
[----:B------:R-:W-:Y:S02]  /*3200*/  IMAD.MOV.U32 R5, RZ, RZ, 0x4 ;  /* 0x00000004ff057424 */ /* 0x000fe400078e00ff */
[----:B------:R-:W-:Y:S01]  /*3210*/  IMAD.SHL.U32 R8, R9, 0x20, RZ ;  /* 0x0000002009087824 */ /* 0x000fe200078e00ff */
[----:B------:R-:W-:Y:S02]  /*3220*/  MOV R3, UR7 ;  /* 0x0000000700037c02 */ /* 0x000fe40008000f00 */
[-C--:B------:R-:W-:Y:S01]  /*3230*/  SHF.L.U32 R7, R6, R9.reuse, RZ ;  /* 0x0000000906077219 */ /* 0x080fe200000006ff */
[----:B------:R1:W-:Y:S01]  /*3240*/  SYNCS.ARRIVE.TRANS64.RED RZ, [UR7], R5 ;  /* 0x00000005ffff79a7 */ /* 0x0003e20008000407 */
[----:B------:R-:W-:Y:S01]  /*3250*/  SHF.L.U32 R6, R4, R9, RZ ;  /* 0x0000000904067219 */ /* 0x000fe200000006ff */
[----:B------:R1:W-:Y:S04]  /*3260*/  STS [UR37+0x1b0], R8 ;  /* 0x0001b008ff007988 */ /* 0x0003e80008000825 */
[----:B------:R1:W-:Y:S04]  /*3270*/  STAS [R2.64], R9 ;  /* 0x0000000902007dbd */ /* 0x0003e8000c0008ff */
[----:B------:R1:W-:Y:S04]  /*3280*/  ATOMS.OR RZ, [UR6+0x14], R7 ;  /* 0x00001407ffff798c */ /* 0x0003e8000b000006 */
[----:B------:R1:W-:Y:S04]  /*3290*/  ATOMS.OR RZ, [UR6+0x18], R6 ;  /* 0x00001806ffff798c */ /* 0x0003e8000b000006 */
[----:B------:R1:W-:Y:S02]  /*32a0*/  ATOMS.XOR RZ, [UR6+0x10], R4 ;  /* 0x00001004ffff798c */ /* 0x0003e4000b800006 */
.L_x_58:
[----:B------:R-:W-:Y:S05]  /*32b0*/  BSYNC B0 ;  /* 0x0000000000007941 */ /* 0x000fea0003800000 */
.L_x_57:
[----:B------:R-:W-:Y:S05]  /*32c0*/  BRA.U UP0, `(.L_x_63) ;  /* 0x00000001006c7547 */ /* 0x000fea000b800000 */
[----:B------:R-:W-:-:S03]  /*32d0*/  UMOV UR7, 0xffffffff ;  /* 0xffffffff00077882 */ /* 0x000fc60000000000 */
[----:B------:R-:W-:Y:S05]  /*32e0*/  BRA.DIV UR7, `(.L_x_64) ;  /* 0x0000006207f07947 */ /* 0x000fea000b800000 */
[----:B------:R-:W-:-:S13]  /*32f0*/  ELECT P6, URZ, PT ;  /* 0x0000000000ff782f */ /* 0x000fda00038c0000 */
.L_x_181:
[----:B------:R-:W-:Y:S05]  /*3300*/  @!P6 BRA `(.L_x_63) ;  /* 0x00000000005ce947 */ /* 0x000fea0003800000 */
[----:B-1----:R-:W1:Y:S02]  /*3310*/  LDS R3, [UR6+0x10] ;  /* 0x00001006ff037984 */ /* 0x002e640008000800 */
[----:B-1----:R-:W-:-:S04]  /*3320*/  SHF.L.U32 R3, R3, 0x1f, RZ ;  /* 0x0000001f03037819 */ /* 0x002fc800000006ff */
[----:B------:R-:W1:Y:S02]  /*3330*/  SYNCS.PHASECHK.TRANS64.TRYWAIT P0, [UR6+0x8], R3 ;  /* 0x00000803ff0075a7 */ /* 0x000e640008001106 */
[----:B-1----:R-:W-:Y:S05]  /*3340*/  @P0 BRA `(.L_x_65) ;  /* 0x0000000000080947 */ /* 0x002fea0003800000 */
[----:B------:R-:W1:Y:S02]  /*3350*/  SYNCS.PHASECHK.TRANS64.TRYWAIT P0, [UR6+0x8], R3 ;  /* 0x00000803ff0075a7 */ /* 0x000e640008001106 */
[----:B-1----:R-:W-:Y:S05]  /*3360*/  @!P0 BRA `(.L_x_66) ;  /* 0x0000006000f08947 */ /* 0x002fea0003800000 */
.L_x_65:
[----:B------:R-:W2:Y:S01]  /*3370*/  LDS R5, [UR37+0x1b0] ;  /* 0x0001b025ff057984 */ /* 0x000ea20008000800 */
[----:B-1----:R-:W-:Y:S02]  /*3380*/  HFMA2 R2, -RZ, RZ, 0, 5.9604644775390625e-08 ;  /* 0x00000001ff027431 */ /* 0x002fe400000001ff */
[----:B------:R-:W-:Y:S01]  /*3390*/  IMAD.MOV.U32 R3, RZ, RZ, 0xffff ;  /* 0x0000ffffff037424 */ /* 0x000fe200078e00ff */
[----:B------:R-:W-:Y:S01]  /*33a0*/  UPRMT UR7, UR5, 0x654, UR8 ;  /* 0x0000065405077896 */ /* 0x000fe20008000008 */
[----:B--2---:R-:W-:-:S03]  /*33b0*/  IMAD.SHL.U32 R4, R5, 0x20, RZ ;  /* 0x0000002005047824 */ /* 0x004fc600078e00ff */
[-C--:B------:R-:W-:Y:S02]  /*33c0*/  SHF.L.U32 R3, R3, R5.reuse, RZ ;  /* 0x0000000503037219 */ /* 0x080fe400000006ff */
[----:B------:R-:W-:Y:S01]  /*33d0*/  SHF.L.U32 R5, R2, R5, RZ ;  /* 0x0000000502057219 */ /* 0x000fe200000006ff */
[----:B------:R2:W-:Y:S04]  /*33e0*/  STS [UR37+0x1b0], R4 ;  /* 0x0001b004ff007988 */ /* 0x0005e80008000825 */
[----:B------:R2:W-:Y:S04]  /*33f0*/  ATOMS.OR RZ, [UR6+0x14], R3 ;  /* 0x00001403ffff798c */ /* 0x0005e8000b000006 */
[----:B------:R2:W-:Y:S01]  /*3400*/  ATOMS.OR RZ, [UR6+0x18], R5 ;  /* 0x00001805ffff798c */ /* 0x0005e2000b000006 */
[----:B------:R-:W-:Y:S03]  /*3410*/  SYNCS.ARRIVE.TRANS64.RED.A1T0 RZ, [UR7], RZ ;  /* 0x000000ffffff79a7 */ /* 0x000fe60008100407 */
[----:B------:R2:W-:Y:S01]  /*3420*/  ATOMS.XOR RZ, [UR6+0x10], R2 ;  /* 0x00001002ffff798c */ /* 0x0005e2000b800006 */
[----:B------:R-:W-:Y:S05]  /*3430*/  BRA `(.L_x_63) ;  /* 0x0000000000107947 */ /* 0x000fea0003800000 */
.L_x_56:
[----:B------:R-:W-:-:S05]  /*3440*/  MOV R2, 0xffffffff ;  /* 0xffffffff00027802 */ /* 0x000fca0000000f00 */
[----:B------:R1:W-:Y:S02]  /*3450*/  STS [UR37+0x1b0], R2 ;  /* 0x0001b002ff007988 */ /* 0x0003e40008000825 */
[----:B-1----:R-:W-:Y:S02]  /*3460*/  MOV R2, 0x3480 ;  /* 0x0000348000027802 */ /* 0x002fe40000000f00 */
[----:B-----5:R-:W-:Y:S05]  /*3470*/  CALL.REL.NOINC `($__internal_1_$__cuda_sm10x_tcgen05_guardrail_trap_phase_invalid_during_alloc) ;  /* 0x0000006800947944 */ /* 0x020fea0003c00000 */
.L_x_63:
[----:B------:R-:W-:Y:S05]  /*3480*/  WARPSYNC.ALL ;  /* 0x0000000000007948 */ /* 0x000fea0003800000 */
[----:B------:R-:W3:Y:S01]  /*3490*/  S2UR UR6, SR_CgaCtaId ;  /* 0x00000000000679c3 */ /* 0x000ee20000008800 */
[----:B------:R-:W-:Y:S01]  /*34a0*/  UMOV UR7, 0x400 ;  /* 0x0000040000077882 */ /* 0x000fe20000000000 */
[----:B------:R-:W-:-:S06]  /*34b0*/  NOP ;  /* 0x0000000000007918 */ /* 0x000fcc0000000000 */
[----:B------:R-:W-:Y:S06]  /*34c0*/  BAR.ARV 0x6, 0xa0 ;  /* 0x0182800000007b1d */ /* 0x000fec0000002000 */
[----:B------:R-:W-:Y:S01]  /*34d0*/  LOP3.LUT R10, R10, 0xffff, RZ, 0xc0, !PT ;  /* 0x0000ffff0a0a7812 */ /* 0x000fe200078ec0ff */
[----:B------:R-:W-:Y:S01]  /*34e0*/  UISETP.LT.AND UP0, UPT, UR15, 0x1, UPT ;  /* 0x000000010f00788c */ /* 0x000fe2000bf01270 */
[----:B------:R-:W-:Y:S01]  /*34f0*/  LOP3.LUT R0, R0, 0xffff, RZ, 0xc0, !PT ;  /* 0x0000ffff00007812 */ /* 0x000fe200078ec0ff */
[----:B-1----:R-:W-:Y:S01]  /*3500*/  IMAD.MOV.U32 R9, RZ, RZ, 0x1 ;  /* 0x00000001ff097424 */ /* 0x002fe200078e00ff */
[----:B------:R-:W-:Y:S01]  /*3510*/  R2UR UR11, R10 ;  /* 0x000000000a0b72ca */ /* 0x000fe200000e0000 */
[----:B------:R-:W-:Y:S01]  /*3520*/  USEL UR12, UR15, 0x1, !UP0 ;  /* 0x000000010f0c7887 */ /* 0x000fe2000c000000 */
[----:B------:R-:W-:Y:S01]  /*3530*/  R2UR UR10, R0 ;  /* 0x00000000000a72ca */ /* 0x000fe200000e0000 */
[----:B------:R-:W-:Y:S01]  /*3540*/  IMAD.MOV.U32 R8, RZ, RZ, RZ ;  /* 0x000000ffff087224 */ /* 0x000fe200078e00ff */
[----:B------:R-:W-:-:S02]  /*3550*/  UISETP.NE.AND UP3, UPT, UR4, URZ, UPT ;  /* 0x000000ff0400728c */ /* 0x000fc4000bf65270 */
[----:B---3--:R-:W-:Y:S02]  /*3560*/  ULEA UR6, UR6, UR7, 0x18 ;  /* 0x0000000706067291 */ /* 0x008fe4000f8ec0ff */
[----:B------:R-:W-:Y:S02]  /*3570*/  UIADD3 UR12, UPT, UPT, -UR12, URZ, URZ ;  /* 0x000000ff0c0c7290 */ /* 0x000fe4000fffe1ff */
[----:B------:R-:W-:Y:S02]  /*3580*/  UIADD3 UR13, UPT, UPT, UR6, 0x8400, URZ ;  /* 0x00008400060d7890 */ /* 0x000fe4000fffe0ff */
[----:B------:R-:W-:Y:S02]  /*3590*/  UIADD3 UR14, UPT, UPT, UR6, 0x22400, URZ ;  /* 0x00022400060e7890 */ /* 0x000fe4000fffe0ff */
[----:B------:R-:W-:Y:S01]  /*35a0*/  UIADD3 UR16, UPT, UPT, UR6, 0x2f400, URZ ;  /* 0x0002f40006107890 */ /* 0x000fe2000fffe0ff */
[----:B--2---:R-:W1:Y:S01]  /*35b0*/  LDS R2, [UR6+0x1b0] ;  /* 0x0001b006ff027984 */ /* 0x004e620008000800 */
[----:B------:R-:W-:-:S02]  /*35c0*/  USHF.R.U32.HI UR13, URZ, 0x4, UR13 ;  /* 0x00000004ff0d7899 */ /* 0x000fc4000801160d */
[----:B------:R-:W-:Y:S02]  /*35d0*/  USHF.R.U32.HI UR14, URZ, 0x4, UR14 ;  /* 0x00000004ff0e7899 */ /* 0x000fe4000801160e */
[----:B------:R-:W-:Y:S02]  /*35e0*/  USHF.R.U32.HI UR16, URZ, 0x4, UR16 ;  /* 0x00000004ff107899 */ /* 0x000fe40008011610 */
[----:B------:R-:W-:Y:S02]  /*35f0*/  ULOP3.LUT UR13, UR13, 0x3fff, URZ, 0xc0, !UPT ;  /* 0x00003fff0d0d7892 */ /* 0x000fe4000f8ec0ff */
[----:B------:R-:W-:Y:S02]  /*3600*/  ULOP3.LUT UR14, UR14, 0x3fff, URZ, 0xc0, !UPT ;  /* 0x00003fff0e0e7892 */ /* 0x000fe4000f8ec0ff */
[----:B------:R-:W-:Y:S02]  /*3610*/  ULOP3.LUT UR16, UR16, 0x3fff, URZ, 0xc0, !UPT ;  /* 0x00003fff10107892 */ /* 0x000fe4000f8ec0ff */
[----:B------:R-:W-:-:S02]  /*3620*/  ULOP3.LUT UR13, UR13, 0x10000, URZ, 0xfc, !UPT ;  /* 0x000100000d0d7892 */ /* 0x000fc4000f8efcff */
[----:B------:R-:W-:Y:S02]  /*3630*/  ULOP3.LUT UR14, UR14, 0x10000, URZ, 0xfc, !UPT ;  /* 0x000100000e0e7892 */ /* 0x000fe4000f8efcff */
[----:B------:R-:W-:Y:S01]  /*3640*/  ULOP3.LUT UR16, UR16, 0x10000, URZ, 0xfc, !UPT ;  /* 0x0001000010107892 */ /* 0x000fe2000f8efcff */
[----:B------:R-:W-:Y:S01]  /*3650*/  UMOV UR22, URZ ;  /* 0x000000ff00167c82 */ /* 0x000fe20008000000 */
[----:B------:R-:W-:Y:S01]  /*3660*/  UMOV UR21, URZ ;  /* 0x000000ff00157c82 */ /* 0x000fe20008000000 */
[----:B------:R-:W-:Y:S01]  /*3670*/  UMOV UR27, 0x10100014 ;  /* 0x10100014001b7882 */ /* 0x000fe20000000000 */
[----:B------:R-:W-:Y:S01]  /*3680*/  UMOV UR25, 0x10100014 ;  /* 0x1010001400197882 */ /* 0x000fe20000000000 */
[----:B-1----:R-:W-:Y:S02]  /*3690*/  R2UR UR23, R2 ;  /* 0x00000000021772ca */ /* 0x002fe400000e0000 */
[----:B------:R-:W-:-:S11]  /*36a0*/  CS2R R2, SRZ ;  /* 0x0000000000027805 */ /* 0x000fd6000001ff00 */
[----:B------:R-:W-:Y:S02]  /*36b0*/  UIADD3 UR26, UPT, UPT, UR23, 0x80, URZ ;  /* 0x00000080171a7890 */ /* 0x000fe4000fffe0ff */
[----:B------:R-:W-:-:S12]  /*36c0*/  UIADD3 UR24, UPT, UPT, UR23, 0x82, URZ ;  /* 0x0000008217187890 */ /* 0x000fd8000fffe0ff */
.L_x_74:
[C---:B------:R-:W-:Y:S02]  /*36d0*/  LEA R0, R8.reuse, UR6, 0x3 ;  /* 0x0000000608007c11 */ /* 0x040fe4000f8e18ff */
[----:B------:R-:W-:Y:S02]  /*36e0*/  SHF.L.U32 R5, R3, 0x1f, RZ ;  /* 0x0000001f03057819 */ /* 0x000fe400000006ff */
[----:B------:R-:W-:Y:S02]  /*36f0*/  LEA R4, R8, UR6, 0x4 ;  /* 0x0000000608047c11 */ /* 0x000fe4000f8e20ff */
[----:B------:R-:W1:Y:S02]  /*3700*/  SYNCS.PHASECHK.TRANS64.TRYWAIT P0, [R0+URZ+0x120], R5 ;  /* 0x00012005000075a7 */ /* 0x000e6400080011ff */
[----:B-1-34-:R-:W-:Y:S05]  /*3710*/  @!P0 BRA `(.L_x_67) ;  /* 0x00000060001c8947 */ /* 0x01afea0003800000 */
.L_x_182:
[----:B-1----:R-:W1:Y:S01]  /*3720*/  LDS.128 R4, [R4+0x190] ;  /* 0x0001900004047984 */ /* 0x002e620000000c00 */
[----:B------:R-:W-:Y:S02]  /*3730*/  VIADD R0, R0, 0x130 ;  /* 0x0000013000007836 */ /* 0x000fe40000000000 */
        /* <DEDUP_REMOVED lines=9> */
[----:B-1----:R-:W-:Y:S01]  /*37d0*/  LOP3.LUT P1, RZ, R6, 0x1, RZ, 0xc0, !PT ;  /* 0x0000000106ff7812 */ /* 0x002fe2000782c0ff */
[----:B--2---:R-:W-:-:S12]  /*37e0*/  BRA.U UP3, `(.L_x_68) ;  /* 0x0000000103e87547 */ /* 0x004fd8000b800000 */
[----:B------:R-:W1:Y:S01]  /*37f0*/  LDCU UR7, c[0x0][0x38c] ;  /* 0x00007180ff0777ac */ /* 0x000e620008000800 */
[----:B------:R-:W-:Y:S02]  /*3800*/  PLOP3.LUT P2, PT, PT, PT, PT, 0x80, 0x8 ;  /* 0x000000000008781c */ /* 0x000fe40003f4f070 */
[----:B------:R-:W-:Y:S01]  /*3810*/  SHF.L.U32 R5, R9, 0x1f, RZ ;  /* 0x0000001f09057819 */ /* 0x000fe200000006ff */
[----:B------:R-:W-:Y:S02]  /*3820*/  ULEA UR8, UR22, UR6, 0x3 ;  /* 0x0000000616087291 */ /* 0x000fe4000f8e18ff */
[----:B------:R-:W-:Y:S02]  /*3830*/  ULEA UR9, UR22, UR23, 0x6 ;  /* 0x0000001716097291 */ /* 0x000fe4000f8e30ff */
[----:B-1----:R-:W-:-:S06]  /*3840*/  UISETP.GE.AND UP0, UPT, UR7, 0x1, UPT ;  /* 0x000000010700788c */ /* 0x002fcc000bf06270 */
[----:B------:R-:W-:-:S05]  /*3850*/  PLOP3.LUT P0, PT, PT, PT, UP0, 0x80, 0x8 ;  /* 0x000000000008781c */ /* 0x000fca0003f0f008 */
[----:B------:R-:W-:-:S08]  /*3860*/  @UP0 ULEA UR7, UR21, UR6, 0x3 ;  /* 0x0000000615070291 */ /* 0x000fd0000f8e18ff */
[----:B------:R-:W-:-:S04]  /*3870*/  @P0 SHF.L.U32 R0, R2, 0x1f, RZ ;  /* 0x0000001f02000819 */ /* 0x000fc800000006ff */
[----:B------:R1:W2:Y:S01]  /*3880*/  @P0 SYNCS.PHASECHK.TRANS64.TRYWAIT P2, [UR7], R0 ;  /* 0x00000000ff0005a7 */ /* 0x0002a20008041107 */
[----:B------:R-:W3:Y:S02]  /*3890*/  SYNCS.PHASECHK.TRANS64.TRYWAIT P0, [UR8+0x150], R5 ;  /* 0x00015005ff0075a7 */ /* 0x000ee40008001108 */
[----:B-123--:R-:W-:Y:S05]  /*38a0*/  @!P0 BRA `(.L_x_69) ;  /* 0x0000005c00cc8947 */ /* 0x00efea0003800000 */
.L_x_184:
[----:B------:R-:W-:Y:S05]  /*38b0*/  BRA.U !UP0, `(.L_x_70) ;  /* 0x0000000108a87547 */ /* 0x000fea000b800000 */
[----:B------:R-:W-:Y:S01]  /*38c0*/  UMOV UR20, URZ ;  /* 0x000000ff00147c82 */ /* 0x000fe20008000000 */
[----:B------:R-:W-:Y:S01]  /*38d0*/  UMOV UR19, UR12 ;  /* 0x0000000c00137c82 */ /* 0x000fe20008000000 */
[----:B------:R-:W-:Y:S01]  /*38e0*/  UMOV UR18, UR15 ;  /* 0x0000000f00127c82 */ /* 0x000fe20008000000 */
[----:B------:R-:W-:-:S05]  /*38f0*/  UMOV UR17, UR21 ;  /* 0x0000001500117c82 */ /* 0x000fca0008000000 */
.L_x_73:
[----:B------:R-:W-:Y:S02]  /*3900*/  UIADD3 UR19, UPT, UPT, UR19, 0x1, URZ ;  /* 0x0000000113137890 */ /* 0x000fe4000fffe0ff */
[----:B--2---:R-:W-:Y:S02]  /*3910*/  ULEA UR7, UR17, UR6, 0x3 ;  /* 0x0000000611077291 */ /* 0x004fe4000f8e18ff */
[----:B------:R-:W-:Y:S01]  /*3920*/  UISETP.NE.AND UP0, UPT, UR19, URZ, UPT ;  /* 0x000000ff1300728c */ /* 0x000fe2000bf05270 */
[----:B---3--:R-:W-:Y:S10]  /*3930*/  @P2 BRA `(.L_x_71) ;  /* 0x00000000000c2947 */ /* 0x008ff40003800000 */
[----:B-1----:R-:W-:Y:S04]  /*3940*/  SHF.L.U32 R5, R2, 0x1f, RZ ;  /* 0x0000001f02057819 */ /* 0x002fe800000006ff */
[----:B------:R-:W1:Y:S02]  /*3950*/  SYNCS.PHASECHK.TRANS64.TRYWAIT P0, [UR7], R5 ;  /* 0x00000005ff0075a7 */ /* 0x000e640008001107 */
[----:B-1----:R-:W-:Y:S05]  /*3960*/  @!P0 BRA `(.L_x_72) ;  /* 0x0000005c00b48947 */ /* 0x002fea0003800000 */
.L_x_71:
[----:B------:R-:W-:Y:S01]  /*3970*/  UISETP.NE.AND UP1, UPT, UR18, 0x1, UPT ;  /* 0x000000011200788c */ /* 0x000fe2000bf25270 */
[----:B------:R-:W-:Y:S01]  /*3980*/  PLOP3.LUT P2, PT, PT, PT, PT, 0x80, 0x8 ;  /* 0x000000000008781c */ /* 0x000fe20003f4f070 */
[----:B------:R-:W-:Y:S02]  /*3990*/  UIADD3 UR21, UPT, UPT, UR17, 0x1, URZ ;  /* 0x0000000111157890 */ /* 0x000fe4000fffe0ff */
[----:B------:R-:W-:Y:S02]  /*39a0*/  ULEA UR30, UR17, UR14, 0x8 ;  /* 0x0000000e111e7291 */ /* 0x000fe4000f8e40ff */
[----:B------:R-:W-:Y:S01]  /*39b0*/  UISETP.NE.AND UP2, UPT, UR21, 0xd, UPT ;  /* 0x0000000d1500788c */ /* 0x000fe2000bf45270 */
[----:B------:R-:W-:Y:S01]  /*39c0*/  PLOP3.LUT P0, PT, PT, PT, UP1, 0x80, 0x8 ;  /* 0x000000000008781c */ /* 0x000fe20003f0f018 */
[----:B------:R-:W-:Y:S02]  /*39d0*/  ULEA UR32, UR17, UR16, 0x7 ;  /* 0x0000001011207291 */ /* 0x000fe4000f8e38ff */
[----:B------:R-:W-:Y:S02]  /*39e0*/  USEL UR29, URZ, 0x1, UP2 ;  /* 0x00000001ff1d7887 */ /* 0x000fe40009000000 */
[----:B------:R-:W-:Y:S02]  /*39f0*/  USEL UR21, UR21, URZ, UP2 ;  /* 0x000000ff15157287 */ /* 0x000fe40009000000 */
[----:B------:R-:W-:Y:S02]  /*3a00*/  UIADD3 UR36, UPT, UPT, UR30, 0x4, URZ ;  /* 0x000000041e247890 */ /* 0x000fe4000fffe0ff */
[----:B------:R-:W-:Y:S01]  /*3a10*/  @UP1 ULEA UR28, UR21, UR6, 0x3 ;  /* 0x00000006151c1291 */ /* 0x000fe2000f8e18ff */
[----:B------:R-:W-:Y:S01]  /*3a20*/  LOP3.LUT R2, R2, UR29, RZ, 0x3c, !PT ;  /* 0x0000001d02027c12 */ /* 0x000fe2000f8e3cff */
[----:B------:R-:W-:Y:S02]  /*3a30*/  UISETP.NE.U32.AND UP1, UPT, UR20, URZ, UPT ;  /* 0x000000ff1400728c */ /* 0x000fe4000bf25070 */
[----:B------:R-:W-:Y:S01]  /*3a40*/  UIADD3 UR7, UPT, UPT, UR7, 0x68, URZ ;  /* 0x0000006807077890 */ /* 0x000fe2000fffe0ff */
[----:B-1----:R-:W-:Y:S01]  /*3a50*/  @P0 SHF.L.U32 R0, R2, 0x1f, RZ ;  /* 0x0000001f02000819 */ /* 0x002fe200000006ff */
[----:B------:R-:W-:Y:S01]  /*3a60*/  UMOV UR33, 0x4008 ;  /* 0x0000400800217882 */ /* 0x000fe20000000000 */
[----:B------:R-:W-:Y:S01]  /*3a70*/  UMOV UR31, 0x40004040 ;  /* 0x40004040001f7882 */ /* 0x000fe20000000000 */
[----:B------:R-:W-:Y:S01]  /*3a80*/  UMOV UR29, 0x80004020 ;  /* 0x80004020001d7882 */ /* 0x000fe20000000000 */
[----:B------:R2:W3:Y:S01]  /*3a90*/  @P0 SYNCS.PHASECHK.TRANS64.TRYWAIT P2, [UR28], R0 ;  /* 0x00000000ff0005a7 */ /* 0x0004e2000804111c */
[----:B------:R-:W-:Y:S01]  /*3aa0*/  ULEA UR28, UR17, UR13, 0x9 ;  /* 0x0000000d111c7291 */ /* 0x000fe2000f8e48ff */
[----:B------:R2:W-:Y:S01]  /*3ab0*/  UTCCP.T.S.2CTA.128dp128bit tmem[UR23+0x80], gdesc[UR32] ;  /* 0x00008020170079e7 */ /* 0x0005e20008380000 */
[----:B------:R-:W-:Y:S02]  /*3ac0*/  UIADD3 UR18, UPT, UPT, UR18, -0x1, URZ ;  /* 0xffffffff12127890 */ /* 0x000fe4000fffe0ff */
[----:B------:R-:W-:Y:S01]  /*3ad0*/  UIADD3 UR34, UPT, UPT, UR28, 0x2, URZ ;  /* 0x000000021c227890 */ /* 0x000fe2000fffe0ff */
[----:B------:R-:W-:Y:S01]  /*3ae0*/  UMOV UR37, 0x40004040 ;  /* 0x4000404000257882 */ /* 0x000fe20000000000 */
[----:B------:R-:W-:Y:S01]  /*3af0*/  UMOV UR35, 0x80004020 ;  /* 0x8000402000237882 */ /* 0x000fe20000000000 */
[----:B------:R-:W-:Y:S02]  /*3b00*/  UMOV UR20, 0x1 ;  /* 0x0000000100147882 */ /* 0x000fe40000000000 */
[----:B------:R2:W-:Y:S01]  /*3b10*/  UTCQMMA.2CTA gdesc[UR28], gdesc[UR30], tmem[UR9], tmem[UR26], idesc[UR27], UP1 ;  /* 0x00ff1a1e1c0075ea */ /* 0x0005e20008a00309 */
[----:B------:R-:W-:Y:S03]  /*3b20*/  UMOV UR17, UR21 ;  /* 0x0000001500117c82 */ /* 0x000fe60008000000 */
[----:B------:R2:W-:Y:S01]  /*3b30*/  UTCQMMA.2CTA gdesc[UR34], gdesc[UR36], tmem[UR9], tmem[UR24], idesc[UR25], UPT ;  /* 0x00ff1824220075ea */ /* 0x0005e2000ba00309 */
[----:B------:R2:W-:Y:S01]  /*3b40*/  UTCBAR.2CTA.MULTICAST [UR7], URZ, UR11 ;  /* 0x000000ff070073e9 */ /* 0x0005e2000820080b */
[----:B------:R-:W-:Y:S05]  /*3b50*/  BRA.U UP0, `(.L_x_73) ;  /* 0xfffffffd00687547 */ /* 0x000fea000b83ffff */
.L_x_70:
[----:B------:R-:W-:-:S09]  /*3b60*/  UIADD3 UR8, UPT, UPT, UR8, 0x140, URZ ;  /* 0x0000014008087890 */ /* 0x000fd2000fffe0ff */
[----:B------:R4:W-:Y:S01]  /*3b70*/  UTCBAR.2CTA.MULTICAST [UR8], URZ, UR10 ;  /* 0x000000ff080073e9 */ /* 0x0009e2000820080a */
[----:B------:R-:W-:Y:S02]  /*3b80*/  NOP ;  /* 0x0000000000007918 */ /* 0x000fe40000000000 */
.L_x_68:
[----:B------:R-:W-:Y:S01]  /*3b90*/  UIADD3 UR22, UPT, UPT, UR22, 0x1, URZ ;  /* 0x0000000116167890 */ /* 0x000fe2000fffe0ff */
[----:B------:R-:W-:-:S03]  /*3ba0*/  ISETP.NE.AND P0, PT, R8, 0x2, PT ;  /* 0x000000020800780c */ /* 0x000fc60003f05270 */
[----:B------:R-:W-:Y:S01]  /*3bb0*/  UISETP.NE.AND UP0, UPT, UR22, 0x2, UPT ;  /* 0x000000021600788c */ /* 0x000fe2000bf05270 */
[----:B-12---:R-:W-:Y:S02]  /*3bc0*/  SEL R0, RZ, 0x1, P0 ;  /* 0x00000001ff007807 */ /* 0x006fe40000000000 */
[----:B------:R-:W-:Y:S01]  /*3bd0*/  SEL R8, R8, RZ, P0 ;  /* 0x000000ff08087207 */ /* 0x000fe20000000000 */
[----:B------:R-:W-:Y:S01]  /*3be0*/  USEL UR7, URZ, 0x1, UP0 ;  /* 0x00000001ff077887 */ /* 0x000fe20008000000 */
[----:B------:R-:W-:Y:S01]  /*3bf0*/  LOP3.LUT R3, R3, R0, RZ, 0x3c, !PT ;  /* 0x0000000003037212 */ /* 0x000fe200078e3cff */
[----:B------:R-:W-:-:S04]  /*3c00*/  USEL UR22, UR22, URZ, UP0 ;  /* 0x000000ff16167287 */ /* 0x000fc80008000000 */
[----:B------:R-:W-:Y:S01]  /*3c10*/  LOP3.LUT R9, R9, UR7, RZ, 0x3c, !PT ;  /* 0x0000000709097c12 */ /* 0x000fe2000f8e3cff */
[----:B------:R-:W-:Y:S07]  /*3c20*/  @P1 BRA `(.L_x_74) ;  /* 0xfffffff800a81947 */ /* 0x000fee000383ffff */
[----:B------:R-:W1:Y:S01]  /*3c30*/  S2UR UR7, SR_CgaCtaId ;  /* 0x00000000000779c3 */ /* 0x000e620000008800 */
[----:B------:R-:W-:Y:S01]  /*3c40*/  ELECT P0, URZ, PT ;  /* 0x0000000000ff782f */ /* 0x000fe20003800000 */
[----:B------:R-:W-:Y:S01]  /*3c50*/  HFMA2 R0, -RZ, RZ, 0, 5.9604644775390625e-08 ;  /* 0x00000001ff007431 */ /* 0x000fe200000001ff */
[----:B----4-:R-:W-:-:S05]  /*3c60*/  UMOV UR8, 0x40 ;  /* 0x0000004000087882 */ /* 0x010fca0000000000 */
[----:B------:R-:W-:Y:S01]  /*3c70*/  UVIRTCOUNT.DEALLOC.SMPOOL 0x80 ;  /* 0x000000800000784c */ /* 0x000fe20000000000 */
[----:B------:R-:W-:Y:S02]  /*3c80*/  UISETP.NE.AND UP0, UPT, UR4, URZ, UPT ;  /* 0x000000ff0400728c */ /* 0x000fe4000bf05270 */
[----:B-1----:R-:W-:-:S09]  /*3c90*/  ULEA UR7, UR7, UR8, 0x18 ;  /* 0x0000000807077291 */ /* 0x002fd2000f8ec0ff */
[----:B------:R1:W-:Y:S01]  /*3ca0*/  @P0 STS.U8 [UR7+0x1c], R0 ;  /* 0x00001c00ff000988 */ /* 0x0003e20008000007 */
[----:B------:R-:W-:Y:S05]  /*3cb0*/  BRA.U UP0, `(.L_x_75) ;  /* 0x0000000100587547 */ /* 0x000fea000b800000 */
[----:B------:R-:W-:Y:S01]  /*3cc0*/  UIADD3 UR8, UPT, UPT, UR6, 0x150, URZ ;  /* 0x0000015006087890 */ /* 0x000fe2000fffe0ff */
[----:B------:R-:W-:-:S03]  /*3cd0*/  SHF.L.U32 R3, R9, 0x1f, RZ ;  /* 0x0000001f09037819 */ /* 0x000fc600000006ff */
[----:B------:R-:W-:-:S09]  /*3ce0*/  ULEA UR4, UR22, UR8, 0x3 ;  /* 0x0000000816047291 */ /* 0x000fd2000f8e18ff */
[----:B------:R-:W2:Y:S02]  /*3cf0*/  SYNCS.PHASECHK.TRANS64.TRYWAIT P0, [UR4], R3 ;  /* 0x00000003ff0075a7 */ /* 0x000ea40008001104 */
[----:B--2---:R-:W-:Y:S05]  /*3d00*/  @!P0 BRA `(.L_x_76) ;  /* 0x0000005800e48947 */ /* 0x004fea0003800000 */
.L_x_187:
[----:B------:R-:W-:-:S04]  /*3d10*/  UIADD3 UR9, UPT, UPT, UR22, 0x1, URZ ;  /* 0x0000000116097890 */ /* 0x000fc8000fffe0ff */
[----:B------:R-:W-:-:S04]  /*3d20*/  UISETP.NE.AND UP1, UPT, UR9, 0x2, UPT ;  /* 0x000000020900788c */ /* 0x000fc8000bf25270 */
[----:B------:R-:W-:Y:S02]  /*3d30*/  USEL UR4, URZ, 0x1, UP1 ;  /* 0x00000001ff047887 */ /* 0x000fe40008800000 */
[----:B------:R-:W-:-:S04]  /*3d40*/  USEL UR9, UR9, URZ, UP1 ;  /* 0x000000ff09097287 */ /* 0x000fc80008800000 */
[----:B------:R-:W-:Y:S01]  /*3d50*/  ULEA UR9, UR9, UR8, 0x3 ;  /* 0x0000000809097291 */ /* 0x000fe2000f8e18ff */
[----:B-1----:R-:W-:-:S04]  /*3d60*/  LOP3.LUT R3, R9, UR4, RZ, 0x3c, !PT ;  /* 0x0000000409037c12 */ /* 0x002fc8000f8e3cff */
[----:B------:R-:W-:Y:S01]  /*3d70*/  SHF.L.U32 R3, R3, 0x1f, RZ ;  /* 0x0000001f03037819 */ /* 0x000fe200000006ff */
[----:B------:R-:W-:-:S04]  /*3d80*/  IMAD.U32 R0, RZ, RZ, UR9 ;  /* 0x00000009ff007e24 */ /* 0x000fc8000f8e00ff */
[----:B------:R1:W2:Y:S03]  /*3d90*/  SYNCS.PHASECHK.TRANS64.TRYWAIT P0, [R0+URZ], R3 ;  /* 0x00000003000075a7 */ /* 0x0002a600080011ff */
[----:B--2---:R-:W-:Y:S05]  /*3da0*/  @!P0 NANOSLEEP.SYNCS 0x989680 ;  /* 0x009896800000895d */ /* 0x004fea0003900000 */
[----:B------:R-:W2:Y:S02]  /*3db0*/  @!P0 SYNCS.PHASECHK.TRANS64 P0, [R0+URZ], R3 ;  /* 0x00000003000085a7 */ /* 0x000ea400080010ff */
[----:B--2---:R-:W-:Y:S05]  /*3dc0*/  @P0 BRA `(.L_x_77) ;  /* 0x0000000000200947 */ /* 0x004fea0003800000 */
.L_x_78:
[----:B--2---:R2:W4:Y:S02]  /*3dd0*/  SYNCS.PHASECHK.TRANS64.TRYWAIT P0, [R0+URZ], R3 ;  /* 0x00000003000075a7 */ /* 0x00452400080011ff */
[----:B----4-:R-:W-:Y:S05]  /*3de0*/  @!P0 NANOSLEEP.SYNCS 0x989680 ;  /* 0x009896800000895d */ /* 0x010fea0003900000 */
[----:B------:R-:W4:Y:S02]  /*3df0*/  @!P0 SYNCS.PHASECHK.TRANS64 P0, [R0+URZ], R3 ;  /* 0x00000003000085a7 */ /* 0x000f2400080010ff */
[----:B----4-:R-:W-:Y:S05]  /*3e00*/  @!P0 BRA `(.L_x_78) ;  /* 0xfffffffc00f08947 */ /* 0x010fea000383ffff */
[----:B------:R-:W-:Y:S05]  /*3e10*/  BRA `(.L_x_77) ;  /* 0x00000000000c7947 */ /* 0x000fea0003800000 */
.L_x_75:
[----:B------:R-:W-:-:S04]  /*3e20*/  UIADD3 UR4, UPT, UPT, UR6, 0x180, URZ ;  /* 0x0000018006047890 */ /* 0x000fc8000fffe0ff */
[----:B------:R-:W-:-:S09]  /*3e30*/  UPRMT UR4, UR5, 0x654, UR4 ;  /* 0x0000065405047896 */ /* 0x000fd20008000004 */
[----:B------:R-:W-:Y:S03]  /*3e40*/  SYNCS.ARRIVE.TRANS64.RED.A1T0 RZ, [UR4], RZ ;  /* 0x000000ffffff79a7 */ /* 0x000fe60008100404 */
.L_x_77:
[----:B-12---:R-:W-:Y:S01]  /*3e50*/  SHF.L.U32 R3, RZ, 0x1f, RZ ;  /* 0x0000001fff037819 */ /* 0x006fe200000006ff */
[----:B------:R-:W-:Y:S01]  /*3e60*/  UIADD3 UR4, UPT, UPT, UR6, 0x180, URZ ;  /* 0x0000018006047890 */ /* 0x000fe2000fffe0ff */
[----:B------:R-:W-:Y:S02]  /*3e70*/  PLOP3.LUT P0, PT, PT, PT, UP0, 0x80, 0x8 ;  /* 0x000000000008781c */ /* 0x000fe40003f0f008 */
[----:B------:R-:W1:Y:S02]  /*3e80*/  SYNCS.PHASECHK.TRANS64.TRYWAIT P1, [UR6+0x180], R3 ;  /* 0x00018003ff0075a7 */ /* 0x000e640008021106 */
[----:B-1----:R-:W-:Y:S09]  /*3e90*/  @!P1 BRA `(.L_x_79) ;  /* 0x0000005800989947 */ /* 0x002ff20003800000 */
.L_x_189:
[----:B------:R-:W-:Y:S02]  /*3ea0*/  @!UP0 UPRMT UR4, UR5, 0x654, UR4 ;  /* 0x0000065405048896 */ /* 0x000fe40008000004 */
[----:B------:R-:W-:Y:S01]  /*3eb0*/  ULOP3.LUT UR5, UR23, 0xffff, URZ, 0xc0, !UPT ;  /* 0x0000ffff17057892 */ /* 0x000fe2000f8ec0ff */
[----:B------:R-:W-:-:S03]  /*3ec0*/  UMOV UR8, 0xffff ;  /* 0x0000ffff00087882 */ /* 0x000fc60000000000 */
[----:B------:R-:W-:-:S03]  /*3ed0*/  USHF.R.U32.HI UR5, URZ, 0x5, UR5 ;  /* 0x00000005ff057899 */ /* 0x000fc60008011605 */
[----:B------:R-:W-:Y:S01]  /*3ee0*/  @!P0 SYNCS.ARRIVE.TRANS64.RED.A1T0 RZ, [UR4], RZ ;  /* 0x000000ffffff89a7 */ /* 0x000fe20008100404 */
[----:B------:R-:W-:Y:S01]  /*3ef0*/  NOP ;  /* 0x0000000000007918 */ /* 0x000fe20000000000 */
[----:B-1----:R-:W1:Y:S01]  /*3f00*/  LDS R0, [UR7+0x14] ;  /* 0x00001407ff007984 */ /* 0x002e620008000800 */
[----:B------:R-:W-:Y:S01]  /*3f10*/  USHF.L.U32 UR8, UR8, UR5, URZ ;  /* 0x0000000508087299 */ /* 0x000fe200080006ff */
[----:B------:R-:W-:Y:S02]  /*3f20*/  UMOV UR4, 0x1 ;  /* 0x0000000100047882 */ /* 0x000fe40000000000 */
[----:B------:R-:W-:-:S03]  /*3f30*/  USHF.L.U32 UR4, UR4, UR5, URZ ;  /* 0x0000000504047299 */ /* 0x000fc600080006ff */
[----:B-1----:R-:W-:-:S04]  /*3f40*/  LOP3.LUT R0, R0, UR8, RZ, 0xc0, !PT ;  /* 0x0000000800007c12 */ /* 0x002fc8000f8ec0ff */
[----:B------:R-:W-:-:S13]  /*3f50*/  ISETP.NE.AND P0, PT, R0, UR8, PT ;  /* 0x0000000800007c0c */ /* 0x000fda000bf05270 */
[----:B------:R-:W-:Y:S05]  /*3f60*/  @P0 BRA `(.L_x_80) ;  /* 0x0000000000580947 */ /* 0x000fea0003800000 */
[----:B------:R-:W1:Y:S02]  /*3f70*/  LDS R0, [UR7+0x18] ;  /* 0x00001807ff007984 */ /* 0x000e640008000800 */
[----:B-1----:R-:W-:-:S04]  /*3f80*/  LOP3.LUT R0, R0, UR4, RZ, 0xc0, !PT ;  /* 0x0000000400007c12 */ /* 0x002fc8000f8ec0ff */
[----:B------:R-:W-:-:S13]  /*3f90*/  ISETP.NE.AND P0, PT, R0, UR4, PT ;  /* 0x0000000400007c0c */ /* 0x000fda000bf05270 */
[----:B------:R-:W-:Y:S05]  /*3fa0*/  @P0 BRA `(.L_x_81) ;  /* 0x00000000003c0947 */ /* 0x000fea0003800000 */
[----:B------:R-:W1:Y:S01]  /*3fb0*/  S2R R2, SR_LANEID ;  /* 0x0000000000027919 */ /* 0x000e620000000000 */
[----:B------:R-:W-:Y:S01]  /*3fc0*/  ULOP3.LUT UR8, URZ, UR8, URZ, 0x33, !UPT ;  /* 0x00000008ff087292 */ /* 0x000fe2000f8e33ff */
[----:B------:R-:W-:Y:S01]  /*3fd0*/  LOP3.LUT R4, RZ, UR4, RZ, 0x33, !PT ;  /* 0x00000004ff047c12 */ /* 0x000fe2000f8e33ff */
[----:B------:R-:W-:Y:S02]  /*3fe0*/  VOTEU.ANY UR6, UPT, PT ;  /* 0x0000000000067886 */ /* 0x000fe400038e0100 */
[----:B------:R-:W-:Y:S01]  /*3ff0*/  UFLO.U32 UR6, UR6 ;  /* 0x00000006000672bd */ /* 0x000fe200080e0000 */
[----:B------:R-:W2:Y:S01]  /*4000*/  REDUX UR4, R4 ;  /* 0x00000000040473c4 */ /* 0x000ea20000000000 */
[----:B------:R-:W-:-:S06]  /*4010*/  IMAD.U32 R0, RZ, RZ, UR8 ;  /* 0x00000008ff007e24 */ /* 0x000fcc000f8e00ff */
[----:B------:R4:W-:Y:S01]  /*4020*/  UTCATOMSWS.AND URZ, UR8 ;  /* 0x0000000800ff79e3 */ /* 0x0009e20008000000 */
[----:B------:R-:W3:Y:S01]  /*4030*/  REDUX UR5, R0 ;  /* 0x00000000000573c4 */ /* 0x000ee20000000000 */
[----:B-1----:R-:W-:Y:S01]  /*4040*/  ISETP.EQ.U32.AND P0, PT, R2, UR6, PT ;  /* 0x0000000602007c0c */ /* 0x002fe2000bf02070 */
[----:B--2---:R-:W-:Y:S01]  /*4050*/  IMAD.U32 R2, RZ, RZ, UR4 ;  /* 0x00000004ff027e24 */ /* 0x004fe2000f8e00ff */
[----:B---3--:R-:W-:-:S11]  /*4060*/  MOV R3, UR5 ;  /* 0x0000000500037c02 */ /* 0x008fd60008000f00 */
[----:B------:R4:W-:Y:S04]  /*4070*/  @P0 ATOMS.AND RZ, [UR7+0x14], R3 ;  /* 0x00001403ffff098c */ /* 0x0009e8000a800007 */
[----:B------:R4:W-:Y:S01]  /*4080*/  @P0 ATOMS.AND RZ, [UR7+0x18], R2 ;  /* 0x00001802ffff098c */ /* 0x0009e2000a800007 */
[----:B------:R-:W-:Y:S05]  /*4090*/  BRA `(.L_x_82) ;  /* 0x0000000000147947 */ /* 0x000fea0003800000 */
.L_x_81:
[----:B------:R-:W-:Y:S02]  /*40a0*/  MOV R2, 0x40c0 ;  /* 0x000040c000027802 */ /* 0x000fe40000000f00 */
[----:B---3-5:R-:W-:Y:S05]  /*40b0*/  CALL.REL.NOINC `($__internal_0_$__cuda_sm10x_tcgen05_guardrail_trap_col_being_dealloced_not_returned_by_alloc) ;  /* 0x0000005c00787944 */ /* 0x028fea0003c00000 */
[----:B------:R-:W-:Y:S05]  /*40c0*/  BRA `(.L_x_82) ;  /* 0x0000000000087947 */ /* 0x000fea0003800000 */
.L_x_80:
[----:B------:R-:W-:Y:S02]  /*40d0*/  MOV R2, 0x40f0 ;  /* 0x000040f000027802 */ /* 0x000fe40000000f00 */
[----:B---3-5:R-:W-:Y:S05]  /*40e0*/  CALL.REL.NOINC `($__internal_2_$__cuda_sm10x_tcgen05_guardrail_trap_unallocated_columns_being_dealloced) ;  /* 0x0000005c00847944 */ /* 0x028fea0003c00000 */
.L_x_82:
[----:B------:R-:W-:Y:S01]  /*40f0*/  NOP ;  /* 0x0000000000007918 */ /* 0x000fe20000000000 */
[----:B----4-:R-:W-:Y:S05]  /*4100*/  EXIT ;  /* 0x000000000000794d */ /* 0x010fea0003800000 */
.L_x_55:
[----:B------:R-:W-:-:S09]  /*4110*/  UISETP.NE.OR UP5, UPT, UR10, 0x3, !UP5 ;  /* 0x000000030a00788c */ /* 0x000fd2000efa5670 */
[----:B------:R-:W-:Y:S05]  /*4120*/  BRA.U UP5, `(.L_x_83) ;  /* 0x0000001505607547 */ /* 0x000fea000b800000 */
[----:B------:R-:W1:Y:S01]  /*4130*/  LDCU.64 UR6, c[0x0][0xa88] ;  /* 0x00015100ff0677ac */ /* 0x000e620008000a00 */
[----:B------:R-:W2:Y:S01]  /*4140*/  LDC R0, c[0x0][0xd30] ;  /* 0x00034c00ff007b82 */ /* 0x000ea20000000800 */
[----:B------:R-:W-:Y:S02]  /*4150*/  HFMA2 R31, -RZ, RZ, 0, 0 ;  /* 0x00000000ff1f7431 */ /* 0x000fe400000001ff */
[----:B------:R-:W-:Y:S01]  /*4160*/  IMAD.MOV.U32 R33, RZ, RZ, 0x1 ;  /* 0x00000001ff217424 */ /* 0x000fe200078e00ff */
[----:B------:R-:W3:Y:S01]  /*4170*/  LDCU.64 UR4, c[0x0][0xa90] ;  /* 0x00015200ff0477ac */ /* 0x000ee20008000a00 */
[----:B-----5:R-:W-:Y:S01]  /*4180*/  IMAD.MOV.U32 R32, RZ, RZ, RZ ;  /* 0x000000ffff207224 */ /* 0x020fe200078e00ff */
[----:B------:R-:W-:Y:S01]  /*4190*/  MOV R29, 0x2000 ;  /* 0x00002000001d7802 */ /* 0x000fe20000000f00 */
[----:B------:R-:W-:Y:S01]  /*41a0*/  UISETP.NE.AND UP2, UPT, UR10, 0x2, UPT ;  /* 0x000000020a00788c */ /* 0x000fe2000bf45270 */
[----:B------:R-:W4:Y:S01]  /*41b0*/  LDC R23, c[0x0][0x370] ;  /* 0x0000dc00ff177b82 */ /* 0x000f220000000800 */
[----:B------:R-:W-:-:S02]  /*41c0*/  UPLOP3.LUT UP1, UPT, UPT, UPT, UPT, 0x40, 0x4 ;  /* 0x000000000004789c */ /* 0x000fc40003f2e870 */
[----:B------:R-:W-:-:S05]  /*41d0*/  USEL UR13, URZ, 0x1, UP2 ;  /* 0x00000001ff0d7887 */ /* 0x000fca0009000000 */
[----:B------:R-:W4:Y:S01]  /*41e0*/  LDC R8, c[0x0][0xd0c] ;  /* 0x00034300ff087b82 */ /* 0x000f220000000800 */
[----:B-1----:R-:W-:-:S03]  /*41f0*/  UISETP.NE.U32.AND UP5, UPT, UR6, URZ, UPT ;  /* 0x000000ff0600728c */ /* 0x002fc6000bfa5070 */
[----:B------:R-:W-:Y:S01]  /*4200*/  UMOV UR6, 0x400 ;  /* 0x0000040000067882 */ /* 0x000fe20000000000 */
[----:B------:R-:W-:Y:S02]  /*4210*/  UISETP.NE.AND.EX UP5, UPT, UR7, URZ, UPT, UP5 ;  /* 0x000000ff0700728c */ /* 0x000fe4000bfa5350 */
[----:B------:R-:W-:Y:S01]  /*4220*/  ULEA UR6, UR37, UR6, 0x18 ;  /* 0x0000000625067291 */ /* 0x000fe2000f8ec0ff */
[----:B------:R-:W1:Y:S01]  /*4230*/  LDC R22, c[0x0][0xd20] ;  /* 0x00034800ff167b82 */ /* 0x000e620000000800 */
[----:B---3--:R-:W-:Y:S01]  /*4240*/  UISETP.NE.U32.AND UP6, UPT, UR4, URZ, UPT ;  /* 0x000000ff0400728c */ /* 0x008fe2000bfc5070 */
[----:B--2---:R-:W-:Y:S01]  /*4250*/  ISETP.NE.AND P1, PT, R0, 0x1, PT ;  /* 0x000000010000780c */ /* 0x004fe20003f25270 */
[----:B------:R-:W-:Y:S02]  /*4260*/  UIADD3 UR7, UPT, UPT, UR6, 0xe8, URZ ;  /* 0x000000e806077890 */ /* 0x000fe4000fffe0ff */
[----:B------:R-:W-:Y:S02]  /*4270*/  UIADD3 UR57, UPT, UPT, UR6, 0xd0, URZ ;  /* 0x000000d006397890 */ /* 0x000fe4000fffe0ff */
[----:B------:R-:W-:Y:S01]  /*4280*/  UIADD3 UR49, UPT, UPT, UR6, 0xd8, URZ ;  /* 0x000000d806317890 */ /* 0x000fe2000fffe0ff */
[----:B------:R-:W2:Y:S01]  /*4290*/  LDC.64 R36, c[0x0][0x348] ;  /* 0x0000d200ff247b82 */ /* 0x000ea20000000a00 */
[----:B------:R-:W-:-:S02]  /*42a0*/  UIADD3 UR41, UPT, UPT, UR6, 0xe0, URZ ;  /* 0x000000e006297890 */ /* 0x000fc4000fffe0ff */
[----:B------:R-:W-:Y:S02]  /*42b0*/  UPRMT UR7, UR37, 0x654, UR7 ;  /* 0x0000065425077896 */ /* 0x000fe40008000007 */
[----:B------:R-:W-:-:S03]  /*42c0*/  UISETP.NE.AND.EX UP6, UPT, UR5, URZ, UPT, UP6 ;  /* 0x000000ff0500728c */ /* 0x000fc6000bfc5360 */
[----:B------:R-:W3:Y:S08]  /*42d0*/  LDC.64 R18, c[0x0][0xd10] ;  /* 0x00034400ff127b82 */ /* 0x000ef00000000a00 */
[----:B------:R-:W1:Y:S08]  /*42e0*/  LDC.64 R6, c[0x0][0xd18] ;  /* 0x00034600ff067b82 */ /* 0x000e700000000a00 */
[----:B------:R-:W1:Y:S08]  /*42f0*/  LDC.64 R4, c[0x0][0xd28] ;  /* 0x00034a00ff047b82 */ /* 0x000e700000000a00 */
[----:B----4-:R-:W1:Y:S02]  /*4300*/  LDC R28, c[0x0][0x374] ;  /* 0x0000dd00ff1c7b82 */ /* 0x010e640000000800 */
.L_x_94:
[C---:B------:R-:W-:Y:S02]  /*4310*/  LEA R0, R32.reuse, UR6, 0x3 ;  /* 0x0000000620007c11 */ /* 0x040fe4000f8e18ff */
[----:B------:R-:W-:Y:S02]  /*4320*/  SHF.L.U32 R3, R31, 0x1f, RZ ;  /* 0x0000001f1f037819 */ /* 0x000fe400000006ff */
[----:B------:R-:W-:Y:S02]  /*4330*/  LEA R24, R32, UR6, 0x4 ;  /* 0x0000000620187c11 */ /* 0x000fe4000f8e20ff */
[----:B----4-:R-:W4:Y:S02]  /*4340*/  SYNCS.PHASECHK.TRANS64.TRYWAIT P0, [R0+URZ+0x120], R3 ;  /* 0x00012003000075a7 */ /* 0x010f2400080011ff */
[----:B----4-:R-:W-:Y:S05]  /*4350*/  @!P0 BRA `(.L_x_84) ;  /* 0x0000005400808947 */ /* 0x010fea0003800000 */
.L_x_190:
[----:B------:R-:W-:Y:S01]  /*4360*/  ISETP.GE.AND P0, PT, R2, 0x1, PT ;  /* 0x000000010200780c */ /* 0x000fe20003f06270 */
[----:B------:R-:W5:Y:S01]  /*4370*/  LDS.128 R24, [R24+0x190] ;  /* 0x0001900018187984 */ /* 0x000f620000000c00 */
[----:B----4-:R-:W-:Y:S01]  /*4380*/  VIADD R0, R0, 0x130 ;  /* 0x0000013000007836 */ /* 0x010fe20000000000 */
[----:B------:R-:W-:Y:S01]  /*4390*/  @!PT LDS RZ, [RZ] ;  /* 0x00000000fffff984 */ /* 0x000fe20000000800 */
[----:B------:R-:W-:Y:S01]  /*43a0*/  @!PT LDS RZ, [RZ] ;  /* 0x00000000fffff984 */ /* 0x000fe20000000800 */
[----:B------:R-:W-:Y:S01]  /*43b0*/  @!PT LDS RZ, [RZ] ;  /* 0x00000000fffff984 */ /* 0x000fe20000000800 */
[----:B------:R-:W-:Y:S01]  /*43c0*/  @!PT LDS RZ, [RZ] ;  /* 0x00000000fffff984 */ /* 0x000fe20000000800 */
[----:B------:R4:W-:Y:S06]  /*43d0*/  MEMBAR.ALL.CTA ;  /* 0x0000000000007992 */ /* 0x0009ec0000008000 */
[----:B----4-:R-:W4:Y:S01]  /*43e0*/  FENCE.VIEW.ASYNC.S ;  /* 0x00000000000073c6 */ /* 0x010f220000000000 */
[----:B------:R-:W-:Y:S04]  /*43f0*/  PRMT R0, RZ, 0x654, R0 ;  /* 0x00000654ff007816 */ /* 0x000fe80000000000 */
[----:B----4-:R4:W-:Y:S01]  /*4400*/  SYNCS.ARRIVE.TRANS64.RED.A1T0 RZ, [R0+URZ], RZ ;  /* 0x000000ff00ff79a7 */ /* 0x0109e200081004ff */
[----:B-----5:R-:W-:Y:S11]  /*4410*/  LOP3.LUT P3, RZ, R26, 0x1, RZ, 0xc0, !PT ;  /* 0x000000011aff7812 */ /* 0x020ff6000786c0ff */
[----:B------:R-:W-:Y:S02]  /*4420*/  @!UPT UIADD3 URZ, UPT, UPT, URZ, URZ, URZ ;  /* 0x000000fffffff290 */ /* 0x000fe4000fffe0ff */
[----:B------:R-:W-:Y:S02]  /*4430*/  @P3 MOV R13, R24 ;  /* 0x00000018000d3202 */ /* 0x000fe40000000f00 */
[----:B------:R-:W-:Y:S01]  /*4440*/  @P3 LOP3.LUT R10, R25, 0xffff, RZ, 0xc0, !PT ;  /* 0x0000ffff190a3812 */ /* 0x000fe200078ec0ff */
[----:B----4-:R-:W-:Y:S06]  /*4450*/  @!P0 BRA `(.L_x_85) ;  /* 0x0000000000a48947 */ /* 0x010fec0003800000 */
[----:B-1----:R-:W-:Y:S01]  /*4460*/  IMAD.HI.U32 R39, R28, R7, RZ ;  /* 0x000000071c277227 */ /* 0x002fe200078e00ff */
[----:B------:R-:W-:Y:S02]  /*4470*/  ISETP.NE.AND P0, PT, R6, 0x1, PT ;  /* 0x000000010600780c */ /* 0x000fe40003f05270 */
[----:B------:R-:W-:Y:S01]  /*4480*/  ISETP.NE.AND P2, PT, R2, 0x1, PT ;  /* 0x000000010200780c */ /* 0x000fe20003f45270 */
[----:B---3--:R-:W-:Y:S01]  /*4490*/  IMAD.HI.U32 R34, R23, R18, RZ ;  /* 0x0000001217227227 */ /* 0x008fe200078e00ff */
[----:B------:R-:W-:Y:S02]  /*44a0*/  SHF.R.U32.HI R39, RZ, R22, R39 ;  /* 0x00000016ff277219 */ /* 0x000fe40000011627 */
[----:B------:R-:W-:Y:S01]  /*44b0*/  ISETP.NE.AND P4, PT, R8, 0x1, PT ;  /* 0x000000010800780c */ /* 0x000fe20003f85270 */
[----:B------:R-:W-:Y:S01]  /*44c0*/  IMAD.HI.U32 R38, R13, R18, RZ ;  /* 0x000000120d267227 */ /* 0x000fe200078e00ff */
[----:B------:R-:W-:Y:S02]  /*44d0*/  SHF.R.U32.HI R34, RZ, R19, R34 ;  /* 0x00000013ff227219 */ /* 0x000fe40000011622 */
[----:B------:R-:W-:Y:S01]  /*44e0*/  SEL R3, R28, R39, !P0 ;  /* 0x000000271c037207 */ /* 0x000fe20004000000 */
[C---:B------:R-:W-:Y:S01]  /*44f0*/  IMAD.HI.U32 R39, R10.reuse, R7, RZ ;  /* 0x000000070a277227 */ /* 0x040fe200078e00ff */
[----:B------:R-:W-:Y:S02]  /*4500*/  SEL R11, R23, R34, !P4 ;  /* 0x00000022170b7207 */ /* 0x000fe40006000000 */
[----:B------:R-:W-:Y:S01]  /*4510*/  SHF.R.U32.HI R38, RZ, R19, R38 ;  /* 0x00000013ff267219 */ /* 0x000fe20000011626 */
[----:B------:R-:W-:Y:S01]  /*4520*/  IMAD.HI.U32 R40, R3, R4, RZ ;  /* 0x0000000403287227 */ /* 0x000fe200078e00ff */
[----:B------:R-:W-:Y:S03]  /*4530*/  SHF.R.U32.HI R39, RZ, R22, R39 ;  /* 0x00000016ff277219 */ /* 0x000fe60000011627 */
[----:B------:R-:W-:Y:S01]  /*4540*/  IMAD.HI.U32 R34, R11, R4, RZ ;  /* 0x000000040b227227 */ /* 0x000fe200078e00ff */
[----:B------:R-:W-:Y:S02]  /*4550*/  @P2 SHF.R.U32.HI R3, RZ, R5, R40 ;  /* 0x00000005ff032219 */ /* 0x000fe40000011628 */
[----:B------:R-:W-:Y:S02]  /*4560*/  SEL R9, R10, R39, !P0 ;  /* 0x000000270a097207 */ /* 0x000fe40004000000 */
[----:B------:R-:W-:Y:S01]  /*4570*/  @P2 SHF.R.U32.HI R11, RZ, R5, R34 ;  /* 0x00000005ff0b2219 */ /* 0x000fe20000011622 */
[C---:B------:R-:W-:Y:S01]  /*4580*/  IMAD R12, R2.reuse, R3, RZ ;  /* 0x00000003020c7224 */ /* 0x040fe200078e02ff */
[----:B------:R-:W-:Y:S01]  /*4590*/  SEL R3, R13, R38, !P4 ;  /* 0x000000260d037207 */ /* 0x000fe20006000000 */
[C---:B------:R-:W-:Y:S03]  /*45a0*/  IMAD.HI.U32 R16, R9.reuse, R4, RZ ;  /* 0x0000000409107227 */ /* 0x040fe600078e00ff */
[----:B------:R-:W-:Y:S01]  /*45b0*/  ISETP.GE.AND P0, PT, R9, R12, PT ;  /* 0x0000000c0900720c */ /* 0x000fe20003f06270 */
[C---:B------:R-:W-:Y:S01]  /*45c0*/  IMAD R14, R2.reuse, R11, RZ ;  /* 0x0000000b020e7224 */ /* 0x040fe200078e02ff */
[----:B------:R-:W-:Y:S04]  /*45d0*/  SHF.R.U32.HI R16, RZ, R5, R16 ;  /* 0x00000005ff107219 */ /* 0x000fe80000011610 */
[----:B------:R-:W-:Y:S02]  /*45e0*/  ISETP.GE.OR P0, PT, R3, R14, P0 ;  /* 0x0000000e0300720c */ /* 0x000fe40000706670 */
[----:B------:R-:W-:Y:S05]  /*45f0*/  SEL R17, R9, R16, !P2 ;  /* 0x0000001009117207 */ /* 0x000fea0005000000 */
[----:B------:R-:W-:Y:S04]  /*4600*/  IMAD.MOV R15, RZ, RZ, -R17 ;  /* 0x000000ffff0f7224 */ /* 0x000fe800078e0a11 */
[----:B------:R-:W-:Y:S02]  /*4610*/  IMAD R15, R2, R15, R9 ;  /* 0x0000000f020f7224 */ /* 0x000fe400078e0209 */
[C---:B------:R-:W-:Y:S05]  /*4620*/  @!P0 IMAD.HI.U32 R12, R3.reuse, R4, RZ ;  /* 0x00000004030c8227 */ /* 0x040fea00078e00ff */
[----:B------:R-:W-:Y:S04]  /*4630*/  @!P0 SHF.R.U32.HI R12, RZ, R5, R12 ;  /* 0x00000005ff0c8219 */ /* 0x000fe8000001160c */
[----:B------:R-:W-:Y:S01]  /*4640*/  @!P0 SEL R0, R3, R12, !P2 ;  /* 0x0000000c03008207 */ /* 0x000fe20005000000 */
[----:B------:R-:W-:Y:S03]  /*4650*/  IMAD.MOV R12, RZ, RZ, -R3 ;  /* 0x000000ffff0c7224 */ /* 0x000fe600078e0a03 */
[----:B------:R-:W-:Y:S01]  /*4660*/  @!P0 IADD3 R16, PT, PT, R17, -R0, RZ ;  /* 0x8000000011108210 */ /* 0x000fe20007ffe0ff */
[----:B------:R-:W-:Y:S01]  /*4670*/  @!P0 IMAD R0, R11, R15, R0 ;  /* 0x0000000f0b008224 */ /* 0x000fe200078e0200 */
[----:B------:R-:W-:Y:S01]  /*4680*/  IADD3 R11, PT, PT, -R9, RZ, RZ ;  /* 0x000000ff090b7210 */ /* 0x000fe20007ffe1ff */
[----:B------:R-:W-:Y:S02]  /*4690*/  IMAD R13, R8, R12, R13 ;  /* 0x0000000c080d7224 */ /* 0x000fe400078e020d */
[----:B------:R-:W-:Y:S02]  /*46a0*/  @!P0 IMAD R9, R16, R2, R3 ;  /* 0x0000000210098224 */ /* 0x000fe400078e0203 */
[----:B------:R-:W-:Y:S02]  /*46b0*/  @!P0 IMAD.MOV.U32 R3, RZ, RZ, R0 ;  /* 0x000000ffff038224 */ /* 0x000fe400078e0000 */
[----:B------:R-:W-:Y:S02]  /*46c0*/  IMAD R10, R6, R11, R10 ;  /* 0x0000000b060a7224 */ /* 0x000fe400078e020a */
[----:B------:R-:W-:Y:S02]  /*46d0*/  IMAD R13, R3, R8, R13 ;  /* 0x00000008030d7224 */ /* 0x000fe400078e020d */
[----:B------:R-:W-:Y:S02]  /*46e0*/  IMAD R10, R9, R6, R10 ;  /* 0x00000006090a7224 */ /* 0x000fe400078e020a */
.L_x_85:
[----:B------:R-:W-:Y:S05]  /*46f0*/  BRA.U UP1, `(.L_x_86) ;  /* 0x0000000101107547 */ /* 0x000fea000b800000 */
[----:B------:R-:W-:Y:S04]  /*4700*/  MOV R0, UR13 ;  /* 0x0000000d00007c02 */ /* 0x000fe80008000f00 */
[----:B------:R-:W-:Y:S04]  /*4710*/  SHF.L.U32 R3, R0, 0x1f, RZ ;  /* 0x0000001f00037819 */ /* 0x000fe800000006ff */
[----:B------:R-:W4:Y:S02]  /*4720*/  SYNCS.PHASECHK.TRANS64.TRYWAIT P0, [UR6+0x118], R3 ;  /* 0x00011803ff0075a7 */ /* 0x000f240008001106 */
[----:B----4-:R-:W-:Y:S05]  /*4730*/  @!P0 BRA `(.L_x_87) ;  /* 0x00000050009c8947 */ /* 0x010fea0003800000 */
.L_x_86:
[----:B------:R-:W-:Y:S02]  /*4740*/  R2UR UR59, R20 ;  /* 0x00000000143b72ca */ /* 0x000fe400000e0000 */
[----:B------:R-:W-:Y:S02]  /*4750*/  R2UR UR58, R21 ;  /* 0x00000000153a72ca */ /* 0x000fe400000e0000 */
[----:B------:R-:W-:Y:S02]  /*4760*/  ISETP.NE.U32.AND P2, PT, RZ, UR4, PT ;  /* 0x00000004ff007c0c */ /* 0x000fe4000bf45070 */
[----:B------:R-:W-:Y:S02]  /*4770*/  SHF.L.U32 R11, R33, 0x1f, RZ ;  /* 0x0000001f210b7819 */ /* 0x000fe400000006ff */
[----:B------:R-:W-:Y:S05]  /*4780*/  ISETP.NE.AND.EX P2, PT, RZ, UR5, PT, P2 ;  /* 0x00000005ff007c0c */ /* 0x000fea000bf45320 */
[----:B------:R-:W-:Y:S02]  /*4790*/  USHF.L.U32 UR59, UR59, 0x6, URZ ;  /* 0x000000063b3b7899 */ /* 0x000fe400080006ff */
[----:B------:R-:W-:Y:S01]  /*47a0*/  USHF.L.U32 UR58, UR58, 0x7, URZ ;  /* 0x000000073a3a7899 */ /* 0x000fe200080006ff */
[----:B------:R-:W-:Y:S11]  /*47b0*/  BRA.U !UP6, `(.L_x_88) ;  /* 0x000000010e347547 */ /* 0x000ff6000b800000 */
[----:B------:R-:W-:Y:S01]  /*47c0*/  UPLOP3.LUT UP0, UPT, UPT, UPT, UP5, 0x80, 0x8 ;  /* 0x000000000008789c */ /* 0x000fe20003f0f050 */
[----:B----4-:R-:W-:Y:S02]  /*47d0*/  HFMA2 R0, -RZ, RZ, 0, 5.9604644775390625e-08 ;  /* 0x00000001ff007431 */ /* 0x010fe400000001ff */
[----:B------:R-:W-:Y:S03]  /*47e0*/  IMAD.MOV.U32 R59, RZ, RZ, 0x1 ;  /* 0x00000001ff3b7424 */ /* 0x000fe600078e00ff */
[----:B------:R-:W-:Y:S05]  /*47f0*/  PLOP3.LUT P0, PT, PT, PT, UP0, 0x80, 0x8 ;  /* 0x000000000008781c */ /* 0x000fea0003f0f008 */
[----:B------:R-:W4:Y:S01]  /*4800*/  @UP0 LDCU.64 UR10, c[0x0][0xa88] ;  /* 0x00015100ff0a07ac */ /* 0x000f220008000a00 */
[----:B------:R-:W-:Y:S07]  /*4810*/  @UP0 UIMAD UR8, UR36, UR4, URZ ;  /* 0x00000004240802a4 */ /* 0x000fee000f8e02ff */
[----:B------:R-:W-:Y:S01]  /*4820*/  @!P0 PRMT R59, R0, 0x7610, R59 ;  /* 0x00007610003b8816 */ /* 0x000fe2000000003b */
[----:B----4-:R-:W-:Y:S03]  /*4830*/  @UP0 UIMAD.WIDE UR10, UR8, 0x4, UR10 ;  /* 0x00000004080a08a5 */ /* 0x010fe6000f8e020a */
[----:B------:R-:W4:Y:S03]  /*4840*/  @!UP0 LDCU UR8, c[0x0][0xa80] ;  /* 0x00015000ff0887ac */ /* 0x000f260008000800 */
[----:B------:R-:W-:Y:S01]  /*4850*/  IMAD.U32 R14, RZ, RZ, UR10 ;  /* 0x0000000aff0e7e24 */ /* 0x000fe2000f8e00ff */
[----:B------:R-:W-:Y:S05]  /*4860*/  MOV R15, UR11 ;  /* 0x0000000b000f7c02 */ /* 0x000fea0008000f00 */
[----:B------:R1:W5:Y:S02]  /*4870*/  @P0 LDG.E R35, desc[UR38][R14.64] ;  /* 0x000000260e230981 */ /* 0x000364000c1e1900 */
[----:B-1--4-:R-:W-:Y:S07]  /*4880*/  @!P0 IMAD.U32 R35, RZ, RZ, UR8 ;  /* 0x00000008ff238e24 */ /* 0x012fee000f8e00ff */
.L_x_88:
[----:B-----5:R-:W-:Y:S01]  /*4890*/  @!P2 FSETP.EQ.AND P0, PT, R35, RZ, PT ;  /* 0x000000ff2300a20b */ /* 0x020fe20003f02000 */
[----:B------:R-:W-:Y:S01]  /*48a0*/  @!UPT UIADD3 URZ, UPT, UPT, URZ, URZ, URZ ;  /* 0x000000fffffff290 */ /* 0x000fe2000fffe0ff */
[----:B------:R-:W-:Y:S11]  /*48b0*/  @!P2 BRA `(.L_x_89) ;  /* 0x000000000014a947 */ /* 0x000ff60003800000 */
[----:B------:R-:W-:Y:S02]  /*48c0*/  LOP3.LUT P2, RZ, R59, 0xff, RZ, 0xc0, !PT ;  /* 0x000000ff3bff7812 */ /* 0x000fe4000784c0ff */
[----:B------:R-:W-:Y:S04]  /*48d0*/  PLOP3.LUT P0, PT, PT, PT, UP0, 0x80, 0x8 ;  /* 0x000000000008781c */ /* 0x000fe80003f0f008 */
[----:B------:R-:W-:Y:S07]  /*48e0*/  PLOP3.LUT P0, PT, P0, PT, PT, 0x8, 0x80 ;  /* 0x000000000080781c */ /* 0x000fee000070e170 */
[----:B------:R-:W-:Y:S11]  /*48f0*/  @P2 FSETP.EQ.AND P0, PT, R35, RZ, PT ;  /* 0x000000ff2300220b */ /* 0x000ff60003f02000 */
[----:B------:R-:W-:Y:S02]  /*4900*/  @!UPT UIADD3 URZ, UPT, UPT, URZ, URZ, URZ ;  /* 0x000000fffffff290 */ /* 0x000fe4000fffe0ff */
.L_x_89:
[----:B------:R-:W5:Y:S01]  /*4910*/  SYNCS.PHASECHK.TRANS64.TRYWAIT P2, [UR6+0xf0], R11 ;  /* 0x0000f00bff0075a7 */ /* 0x000f620008041106 */
[----:B------:R-:W-:Y:S04]  /*4920*/  ELECT P4, URZ, PT ;  /* 0x0000000000ff782f */ /* 0x000fe80003880000 */
[----:B------:R-:W-:Y:S11]  /*4930*/  PLOP3.LUT P4, PT, P0, P4, PT, 0xf2, 0x2f ;  /* 0x00000000002f781c */ /* 0x000ff60000789e72 */
[----:B------:R-:W-:Y:S02]  /*4940*/  @!UPT UIADD3 URZ, UPT, UPT, URZ, URZ, URZ ;  /* 0x000000fffffff290 */ /* 0x000fe4000fffe0ff */
[----:B--2---:R-:W-:Y:S05]  /*4950*/  @!P4 IADD3 R9, P0, PT, R36, 0x780, RZ ;  /* 0x000007802409c810 */ /* 0x004fea0007f1e0ff */
[----:B----4-:R-:W-:Y:S01]  /*4960*/  @!P4 IMAD.X R3, RZ, RZ, R37, P0 ;  /* 0x000000ffff03c224 */ /* 0x010fe200000e0625 */
[----:B-----5:R-:W-:Y:S07]  /*4970*/  @!P2 BRA `(.L_x_90) ;  /* 0x000000500024a947 */ /* 0x020fee0003800000 */
.L_x_193:
[----:B------:R-:W-:Y:S01]  /*4980*/  @!P4 R2UR UR9, R9 ;  /* 0x000000000909c2ca */ /* 0x000fe200000e0000 */
[----:B------:R-:W-:Y:S01]  /*4990*/  VOTEU.ALL UP4, P4 ;  /* 0x0000000000ff7886 */ /* 0x000fe20002080000 */
[----:B------:R-:W-:Y:S01]  /*49a0*/  @!P4 R2UR UR8, R3 ;  /* 0x000000000308c2ca */ /* 0x000fe200000e0000 */
[----:B------:R-:W-:Y:S01]  /*49b0*/  VOTEU.ALL UP3, P4 ;  /* 0x0000000000ff7886 */ /* 0x000fe20002060000 */
[----:B------:R-:W-:Y:S01]  /*49c0*/  UMOV UR14, 0x0 ;  /* 0x00000000000e7882 */ /* 0x000fe20000000000 */
[----:B------:R-:W-:Y:S01]  /*49d0*/  UMOV UR15, 0x10000000 ;  /* 0x10000000000f7882 */ /* 0x000fe20000000000 */
[----:B------:R-:W-:Y:S01]  /*49e0*/  @!UP4 UIADD3 UR56, UPT, UPT, UR6, 0x200, URZ ;  /* 0x000002000638c890 */ /* 0x000fe2000fffe0ff */
[----:B--2---:R-:W-:Y:S01]  /*49f0*/  @!P4 IMAD.MOV.U32 R0, RZ, RZ, 0x2000 ;  /* 0x00002000ff00c424 */ /* 0x004fe200078e00ff */
[----:B------:R-:W-:Y:S01]  /*4a00*/  UMOV UR60, UR36 ;  /* 0x00000024003c7c82 */ /* 0x000fe20008000000 */
[----:B------:R-:W-:Y:S01]  /*4a10*/  @!UP4 UIADD3 UR26, UPT, UPT, UR58, 0x20, URZ ;  /* 0x000000203a1ac890 */ /* 0x000fe2000fffe0ff */
[----:B------:R-:W-:Y:S01]  /*4a20*/  @!P4 IADD3 R9, P0, PT, R36, 0x780, RZ ;  /* 0x000007802409c810 */ /* 0x000fe20007f1e0ff */
[----:B------:R-:W-:Y:S02]  /*4a30*/  @!UP4 UIADD3 UR24, UPT, UPT, UR6, 0xa00, URZ ;  /* 0x00000a000618c890 */ /* 0x000fe4000fffe0ff */
[----:B------:R-:W-:Y:S01]  /*4a40*/  IMAD.U32 R14, RZ, RZ, UR9 ;  /* 0x00000009ff0e7e24 */ /* 0x000fe2000f8e00ff */
[----:B------:R-:W-:Y:S01]  /*4a50*/  VOTEU.ALL UP2, P4 ;  /* 0x0000000000ff7886 */ /* 0x000fe20002040000 */
[----:B------:R-:W-:Y:S01]  /*4a60*/  IMAD.U32 R15, RZ, RZ, UR8 ;  /* 0x00000008ff0f7e24 */ /* 0x000fe2000f8e00ff */
[----:B------:R-:W-:Y:S01]  /*4a70*/  UMOV UR25, UR57 ;  /* 0x0000003900197c82 */ /* 0x000fe20008000000 */
[----:B------:R-:W-:Y:S01]  /*4a80*/  UMOV UR27, UR59 ;  /* 0x0000003b001b7c82 */ /* 0x000fe20008000000 */
[----:B------:R-:W-:Y:S01]  /*4a90*/  @!P4 R2UR UR22, R14 ;  /* 0x000000000e16c2ca */ /* 0x000fe200000e0000 */
[----:B------:R-:W-:Y:S01]  /*4aa0*/  UMOV UR28, UR36 ;  /* 0x00000024001c7c82 */ /* 0x000fe20008000000 */
[----:B------:R-:W-:Y:S01]  /*4ab0*/  @!P4 R2UR UR23, R15 ;  /* 0x000000000f17c2ca */ /* 0x000fe200000e0000 */
[----:B------:R-:W-:Y:S01]  /*4ac0*/  @!UP4 UIADD3 UR18, UPT, UPT, UR58, 0x40, URZ ;  /* 0x000000403a12c890 */ /* 0x000fe2000fffe0ff */
[----:B------:R-:W-:Y:S01]  /*4ad0*/  @!P4 IMAD.X R3, RZ, RZ, R37, P0 ;  /* 0x000000ffff03c224 */ /* 0x000fe200000e0625 */
[----:B------:R-:W-:Y:S01]  /*4ae0*/  @!UP4 UIADD3 UR16, UPT, UPT, UR6, 0x1200, URZ ;  /* 0x000012000610c890 */ /* 0x000fe2000fffe0ff */
[----:B------:R-:W-:Y:S01]  /*4af0*/  VOTEU.ALL UP1, P4 ;  /* 0x0000000000ff7886 */ /* 0x000fe20002020000 */
[----:B------:R-:W-:Y:S01]  /*4b00*/  UMOV UR17, UR57 ;  /* 0x0000003900117c82 */ /* 0x000fe20008000000 */
[----:B------:R-:W-:Y:S01]  /*4b10*/  UMOV UR19, UR59 ;  /* 0x0000003b00137c82 */ /* 0x000fe20008000000 */
[----:B------:R-:W-:Y:S01]  /*4b20*/  UMOV UR20, UR36 ;  /* 0x0000002400147c82 */ /* 0x000fe20008000000 */
[----:B------:R-:W-:Y:S02]  /*4b30*/  @!UP4 UIADD3 UR10, UPT, UPT, UR58, 0x60, URZ ;  /* 0x000000603a0ac890 */ /* 0x000fe4000fffe0ff */
[----:B------:R-:W-:Y:S03]  /*4b40*/  @!UP4 UIADD3 UR8, UPT, UPT, UR6, 0x1a00, URZ ;  /* 0x00001a000608c890 */ /* 0x000fe6000fffe0ff */
[----:B------:R2:W-:Y:S01]  /*4b50*/  @!UP3 UTMALDG.3D [UR56], [UR22], desc[UR14] ;  /* 0x00000e381600b5b4 */ /* 0x0005e20008011000 */
[----:B------:R-:W-:Y:S01]  /*4b60*/  UMOV UR9, UR57 ;  /* 0x0000003900097c82 */ /* 0x000fe20008000000 */
[----:B------:R-:W-:Y:S01]  /*4b70*/  UMOV UR11, UR59 ;  /* 0x0000003b000b7c82 */ /* 0x000fe20008000000 */
[----:B------:R-:W-:Y:S01]  /*4b80*/  UMOV UR12, UR36 ;  /* 0x00000024000c7c82 */ /* 0x000fe20008000000 */
[----:B------:R-:W-:Y:S01]  /*4b90*/  UPRMT UR21, UR37, 0x654, UR57 ;  /* 0x0000065425157896 */ /* 0x000fe20008000039 */
[----:B------:R2:W-:Y:S01]  /*4ba0*/  @!UP2 UTMALDG.3D [UR24], [UR22], desc[UR14] ;  /* 0x00000e181600a5b4 */ /* 0x0005e20008011000 */
[----:B------:R-:W-:Y:S01]  /*4bb0*/  VOTEU.ALL UP2, P4 ;  /* 0x0000000000ff7886 */ /* 0x000fe20002040000 */
[----:B------:R2:W-:Y:S04]  /*4bc0*/  @!UP1 UTMALDG.3D [UR16], [UR22], desc[UR14] ;  /* 0x00000e10160095b4 */ /* 0x0005e80008011000 */
[----:B------:R2:W-:Y:S01]  /*4bd0*/  @!UP2 UTMALDG.3D [UR8], [UR22], desc[UR14] ;  /* 0x00000e081600a5b4 */ /* 0x0005e20008011000 */
[----:B------:R2:W-:Y:S01]  /*4be0*/  @!P4 SYNCS.ARRIVE.TRANS64.RED.A0TR RZ, [UR6+0xd0], R0 ;  /* 0x0000d000ffffc9a7 */ /* 0x0005e20008300406 */
[----:B------:R-:W-:Y:S01]  /*4bf0*/  SYNCS.ARRIVE.TRANS64.RED.A1T0 RZ, [UR21], RZ ;  /* 0x000000ffffff79a7 */ /* 0x000fe20008100415 */
[----:B------:R-:W4:Y:S02]  /*4c00*/  SYNCS.PHASECHK.TRANS64.TRYWAIT P2, [UR6+0xf8], R11 ;  /* 0x0000f80bff0075a7 */ /* 0x000f240008041106 */
[----:B--2-4-:R-:W-:Y:S05]  /*4c10*/  @!P2 BRA `(.L_x_91) ;  /* 0x0000004c0094a947 */ /* 0x014fea0003800000 */
.L_x_195:
        /* <DEDUP_REMOVED lines=8> */
[----:B------:R-:W-:Y:S01]  /*4ca0*/  @!UP4 UIADD3 UR48, UPT, UPT, UR6, 0x2200, URZ ;  /* 0x000022000630c890 */ /* 0x000fe2000fffe0ff */
[----:B------:R-:W-:Y:S01]  /*4cb0*/  @!P4 IADD3 R21, P0, PT, R36, 0x780, RZ ;  /* 0x000007802415c810 */ /* 0x000fe20007f1e0ff */
[----:B------:R-:W-:Y:S01]  /*4cc0*/  UMOV UR50, UR58 ;  /* 0x0000003a00327c82 */ /* 0x000fe20008000000 */
[----:B------:R-:W-:Y:S01]  /*4cd0*/  UMOV UR52, UR36 ;  /* 0x0000002400347c82 */ /* 0x000fe20008000000 */
[----:B------:R-:W-:Y:S01]  /*4ce0*/  @!UP4 UIADD3 UR26, UPT, UPT, UR58, 0x20, URZ ;  /* 0x000000203a1ac890 */ /* 0x000fe2000fffe0ff */
[----:B------:R-:W-:Y:S01]  /*4cf0*/  IMAD.U32 R14, RZ, RZ, UR9 ;  /* 0x00000009ff0e7e24 */ /* 0x000fe2000f8e00ff */
[----:B------:R-:W-:Y:S01]  /*4d00*/  @!UP4 UIADD3 UR24, UPT, UPT, UR6, 0x2a00, URZ ;  /* 0x00002a000618c890 */ /* 0x000fe2000fffe0ff */
[----:B------:R-:W-:Y:S01]  /*4d10*/  IMAD.U32 R15, RZ, RZ, UR8 ;  /* 0x00000008ff0f7e24 */ /* 0x000fe2000f8e00ff */
[----:B------:R-:W-:Y:S01]  /*4d20*/  VOTEU.ALL UP2, P4 ;  /* 0x0000000000ff7886 */ /* 0x000fe20002040000 */
[----:B------:R-:W-:Y:S01]  /*4d30*/  UMOV UR25, UR49 ;  /* 0x0000003100197c82 */ /* 0x000fe20008000000 */
[----:B------:R-:W-:Y:S01]  /*4d40*/  @!P4 R2UR UR22, R14 ;  /* 0x000000000e16c2ca */ /* 0x000fe200000e0000 */
[----:B------:R-:W-:Y:S01]  /*4d50*/  UMOV UR28, UR36 ;  /* 0x00000024001c7c82 */ /* 0x000fe20008000000 */
[----:B------:R-:W-:Y:S01]  /*4d60*/  @!P4 R2UR UR23, R15 ;  /* 0x000000000f17c2ca */ /* 0x000fe200000e0000 */
[----:B------:R-:W-:Y:S01]  /*4d70*/  UMOV UR27, UR51 ;  /* 0x00000033001b7c82 */ /* 0x000fe20008000000 */
        /* <DEDUP_REMOVED lines=8> */
[----:B------:R-:W-:Y:S02]  /*4e00*/  @!UP4 UIADD3 UR8, UPT, UPT, UR6, 0x3a00, URZ ;  /* 0x00003a000608c890 */ /* 0x000fe4000fffe0ff */
        /* <DEDUP_REMOVED lines=13> */
.L_x_197:
[----:B------:R-:W4:Y:S01]  /*4ee0*/  LDC.64 R16, c[0x0][0xd10] ;  /* 0x00034400ff107b82 */ /* 0x000f220000000a00 */
[----:B------:R-:W-:Y:S01]  /*4ef0*/  @!P4 R2UR UR9, R21 ;  /* 0x000000001509c2ca */ /* 0x000fe200000e0000 */
[----:B------:R-:W-:Y:S01]  /*4f00*/  VOTEU.ALL UP4, P4 ;  /* 0x0000000000ff7886 */ /* 0x000fe20002080000 */
[----:B------:R-:W-:Y:S01]  /*4f10*/  @!P4 R2UR UR8, R20 ;  /* 0x000000001408c2ca */ /* 0x000fe200000e0000 */
[----:B------:R-:W-:Y:S01]  /*4f20*/  VOTEU.ALL UP3, P4 ;  /* 0x0000000000ff7886 */ /* 0x000fe20002060000 */
[----:B------:R-:W-:Y:S03]  /*4f30*/  UMOV UR14, 0x0 ;  /* 0x00000000000e7882 */ /* 0x000fe60000000000 */
[----:B------:R-:W5:Y:S01]  /*4f40*/  LDC.64 R14, c[0x0][0xd18] ;  /* 0x00034600ff0e7b82 */ /* 0x000f620000000a00 */
[----:B------:R-:W-:Y:S01]  /*4f50*/  @!UP4 UIADD3 UR43, UPT, UPT, UR59, 0x20, URZ ;  /* 0x000000203b2bc890 */ /* 0x000fe2000fffe0ff */
[----:B------:R-:W-:Y:S01]  /*4f60*/  @P3 SHF.R.U32.HI R30, RZ, 0x10, R25 ;  /* 0x00000010ff1e3819 */ /* 0x000fe20000011619 */
[----:B------:R-:W-:Y:S01]  /*4f70*/  @!UP4 UIADD3 UR40, UPT, UPT, UR6, 0x4200, URZ ;  /* 0x000042000628c890 */ /* 0x000fe2000fffe0ff */
[----:B------:R-:W-:Y:S01]  /*4f80*/  VIADD R32, R32, 0x1 ;  /* 0x0000000120207836 */ /* 0x000fe20000000000 */
[----:B------:R-:W-:Y:S03]  /*4f90*/  UMOV UR15, 0x10000000 ;  /* 0x10000000000f7882 */ /* 0x000fe60000000000 */
[----:B--2---:R-:W2:Y:S01]  /*4fa0*/  @!P1 LDC R0, c[0x0][0xd20] ;  /* 0x00034800ff009b82 */ /* 0x004ea20000000800 */
[----:B------:R-:W-:Y:S01]  /*4fb0*/  UMOV UR42, UR58 ;  /* 0x0000003a002a7c82 */ /* 0x000fe20008000000 */
[----:B------:R-:W-:Y:S01]  /*4fc0*/  IMAD.U32 R20, RZ, RZ, UR9 ;  /* 0x00000009ff147e24 */ /* 0x000fe2000f8e00ff */
[----:B------:R-:W-:Y:S05]  /*4fd0*/  UMOV UR44, UR36 ;  /* 0x00000024002c7c82 */ /* 0x000fea0008000000 */
[----:B------:R-:W1:Y:S01]  /*4fe0*/  @!P1 LDC R3, c[0x0][0xd0c] ;  /* 0x00034300ff039b82 */ /* 0x000e620000000800 */
[----:B------:R-:W-:Y:S01]  /*4ff0*/  IMAD.U32 R21, RZ, RZ, UR8 ;  /* 0x00000008ff157e24 */ /* 0x000fe2000f8e00ff */
[----:B------:R-:W-:Y:S01]  /*5000*/  @!UP4 UIADD3 UR26, UPT, UPT, UR58, 0x20, URZ ;  /* 0x000000203a1ac890 */ /* 0x000fe2000fffe0ff */
[----:B------:R-:W-:Y:S01]  /*5010*/  @!P4 R2UR UR22, R20 ;  /* 0x000000001416c2ca */ /* 0x000fe200000e0000 */
[----:B------:R-:W-:Y:S01]  /*5020*/  @!UP4 UIADD3 UR24, UPT, UPT, UR6, 0x4a00, URZ ;  /* 0x00004a000618c890 */ /* 0x000fe2000fffe0ff */
[----:B------:R-:W-:Y:S01]  /*5030*/  @!P4 IMAD.MOV.U32 R20, RZ, RZ, 0x2000 ;  /* 0x00002000ff14c424 */ /* 0x000fe200078e00ff */
[----:B------:R-:W-:Y:S01]  /*5040*/  @!P4 R2UR UR23, R21 ;  /* 0x000000001517c2ca */ /* 0x000fe200000e0000 */
[----:B------:R-:W-:Y:S01]  /*5050*/  VOTEU.ALL UP2, P4 ;  /* 0x0000000000ff7886 */ /* 0x000fe20002040000 */
[----:B------:R-:W-:Y:S01]  /*5060*/  UMOV UR25, UR41 ;  /* 0x0000002900197c82 */ /* 0x000fe20008000000 */
[----:B------:R-:W-:Y:S01]  /*5070*/  UMOV UR28, UR36 ;  /* 0x00000024001c7c82 */ /* 0x000fe20008000000 */
[----:B------:R-:W-:Y:S01]  /*5080*/  UMOV UR27, UR43 ;  /* 0x0000002b001b7c82 */ /* 0x000fe20008000000 */
[----:B------:R-:W-:Y:S02]  /*5090*/  @!UP4 UIADD3 UR18, UPT, UPT, UR58, 0x40, URZ ;  /* 0x000000403a12c890 */ /* 0x000fe4000fffe0ff */
[----:B------:R-:W-:Y:S01]  /*50a0*/  @!UP4 UIADD3 UR16, UPT, UPT, UR6, 0x5200, URZ ;  /* 0x000052000610c890 */ /* 0x000fe2000fffe0ff */
[----:B------:R-:W-:Y:S01]  /*50b0*/  VOTEU.ALL UP1, P4 ;  /* 0x0000000000ff7886 */ /* 0x000fe20002020000 */
[----:B------:R-:W-:Y:S01]  /*50c0*/  UMOV UR17, UR41 ;  /* 0x0000002900117c82 */ /* 0x000fe20008000000 */
[----:B------:R-:W-:Y:S01]  /*50d0*/  UMOV UR20, UR36 ;  /* 0x0000002400147c82 */ /* 0x000fe20008000000 */
[----:B------:R-:W-:Y:S02]  /*50e0*/  UMOV UR19, UR43 ;  /* 0x0000002b00137c82 */ /* 0x000fe40008000000 */
[----:B------:R1:W-:Y:S01]  /*50f0*/  @!UP3 UTMALDG.3D [UR40], [UR22], desc[UR14] ;  /* 0x00000e281600b5b4 */ /* 0x0003e20008011000 */
[----:B------:R-:W-:Y:S02]  /*5100*/  @!UP4 UIADD3 UR10, UPT, UPT, UR58, 0x60, URZ ;  /* 0x000000603a0ac890 */ /* 0x000fe4000fffe0ff */
[----:B------:R-:W-:Y:S01]  /*5110*/  @!UP4 UIADD3 UR8, UPT, UPT, UR6, 0x5a00, URZ ;  /* 0x00005a000608c890 */ /* 0x000fe2000fffe0ff */
[----:B------:R-:W-:Y:S01]  /*5120*/  UMOV UR9, UR41 ;  /* 0x0000002900097c82 */ /* 0x000fe20008000000 */
[----:B------:R-:W-:Y:S01]  /*5130*/  UMOV UR12, UR36 ;  /* 0x00000024000c7c82 */ /* 0x000fe20008000000 */
[----:B------:R-:W-:Y:S01]  /*5140*/  UMOV UR11, UR43 ;  /* 0x0000002b000b7c82 */ /* 0x000fe20008000000 */
[----:B------:R1:W-:Y:S01]  /*5150*/  @!UP2 UTMALDG.3D [UR24], [UR22], desc[UR14] ;  /* 0x00000e181600a5b4 */ /* 0x0003e20008011000 */
[----:B------:R-:W-:Y:S01]  /*5160*/  VOTEU.ALL UP2, P4 ;  /* 0x0000000000ff7886 */ /* 0x000fe20002040000 */
[----:B------:R-:W-:Y:S01]  /*5170*/  UPRMT UR21, UR37, 0x654, UR41 ;  /* 0x0000065425157896 */ /* 0x000fe20008000029 */
[----:B----4-:R-:W-:Y:S01]  /*5180*/  @!P1 IMAD.HI.U32 R12, R13, R16, RZ ;  /* 0x000000100d0c9227 */ /* 0x010fe200078e00ff */
[----:B-----5:R-:W-:Y:S02]  /*5190*/  @!P1 ISETP.NE.AND P0, PT, R14, 0x1, PT ;  /* 0x000000010e00980c */ /* 0x020fe40003f05270 */
[----:B-1----:R-:W-:Y:S01]  /*51a0*/  @!P1 ISETP.NE.AND P2, PT, R3, 0x1, PT ;  /* 0x000000010300980c */ /* 0x002fe20003f45270 */
[C---:B------:R-:W-:Y:S01]  /*51b0*/  @!P1 IMAD.HI.U32 R9, R10.reuse, R15, RZ ;  /* 0x0000000f0a099227 */ /* 0x040fe200078e00ff */
[----:B------:R1:W-:Y:S02]  /*51c0*/  @!UP1 UTMALDG.3D [UR16], [UR22], desc[UR14] ;  /* 0x00000e10160095b4 */ /* 0x0003e40008011000 */
[----:B------:R-:W-:Y:S02]  /*51d0*/  @!P1 SHF.R.U32.HI R12, RZ, R17, R12 ;  /* 0x00000011ff0c9219 */ /* 0x000fe4000001160c */
[----:B--2---:R-:W-:Y:S02]  /*51e0*/  @!P1 SHF.R.U32.HI R9, RZ, R0, R9 ;  /* 0x00000000ff099219 */ /* 0x004fe40000011609 */
[----:B------:R-:W-:Y:S01]  /*51f0*/  @!P1 SEL R12, R13, R12, !P2 ;  /* 0x0000000c0d0c9207 */ /* 0x000fe20005000000 */
[----:B------:R1:W-:Y:S01]  /*5200*/  @!UP2 UTMALDG.3D [UR8], [UR22], desc[UR14] ;  /* 0x00000e081600a5b4 */ /* 0x0003e20008011000 */
[----:B------:R1:W-:Y:S01]  /*5210*/  @!P4 SYNCS.ARRIVE.TRANS64.RED.A0TR RZ, [UR6+0xe0], R20 ;  /* 0x0000e014ffffc9a7 */ /* 0x0003e20008300406 */
[----:B------:R-:W-:Y:S05]  /*5220*/  @!P1 SEL R9, R10, R9, !P0 ;  /* 0x000000090a099207 */ /* 0x000fea0004000000 */
[----:B------:R-:W-:Y:S02]  /*5230*/  @!P1 IMAD.IADD R0, R9, 0x1, -R12 ;  /* 0x0000000109009824 */ /* 0x000fe400078e0a0c */
[----:B------:R-:W-:Y:S02]  /*5240*/  @!P1 IMAD.IADD R9, R12, 0x1, -R9 ;  /* 0x000000010c099824 */ /* 0x000fe400078e0a09 */
[----:B------:R-:W-:Y:S02]  /*5250*/  @!P1 IMAD R13, R0, R3, R13 ;  /* 0x00000003000d9224 */ /* 0x000fe400078e020d */
[----:B------:R-:W-:Y:S01]  /*5260*/  @!P1 IMAD R10, R9, R14, R10 ;  /* 0x0000000e090a9224 */ /* 0x000fe200078e020a */
[----:B------:R-:W-:Y:S01]  /*5270*/  SYNCS.ARRIVE.TRANS64.RED.A1T0 RZ, [UR21], RZ ;  /* 0x000000ffffff79a7 */ /* 0x000fe20008100415 */
[----:B------:R-:W2:Y:S02]  /*5280*/  SYNCS.PHASECHK.TRANS64.TRYWAIT P5, [UR6+0x108], R11 ;  /* 0x0001080bff0075a7 */ /* 0x000ea400080a1106 */
[----:B-12---:R-:W-:Y:S05]  /*5290*/  @!P5 BRA `(.L_x_93) ;  /* 0x000000480024d947 */ /* 0x006fea0003800000 */
.L_x_199:
[----:B------:R-:W-:Y:S01]  /*52a0*/  @!P4 IADD3 R3, P0, PT, R36, 0x780, RZ ;  /* 0x000007802403c810 */ /* 0x000fe20007f1e0ff */
[----:B------:R-:W-:Y:S01]  /*52b0*/  VOTEU.ALL UP3, P4 ;  /* 0x0000000000ff7886 */ /* 0x000fe20002060000 */
[----:B------:R-:W-:Y:S01]  /*52c0*/  UMOV UR14, 0x0 ;  /* 0x00000000000e7882 */ /* 0x000fe20000000000 */
[----:B------:R-:W-:Y:S01]  /*52d0*/  UMOV UR15, 0x10000000 ;  /* 0x10000000000f7882 */ /* 0x000fe20000000000 */
[----:B------:R-:W-:Y:S01]  /*52e0*/  @!P4 R2UR UR9, R3 ;  /* 0x000000000309c2ca */ /* 0x000fe200000e0000 */
[----:B-1----:R-:W-:Y:S01]  /*52f0*/  @!P4 IMAD.X R0, RZ, RZ, R37, P0 ;  /* 0x000000ffff00c224 */ /* 0x002fe200000e0625 */
[----:B------:R-:W-:Y:S01]  /*5300*/  UMOV UR34, UR58 ;  /* 0x0000003a00227c82 */ /* 0x000fe20008000000 */
[----:B------:R-:W-:Y:S01]  /*5310*/  VOTEU.ALL UP2, P4 ;  /* 0x0000000000ff7886 */ /* 0x000fe20002040000 */
[----:B------:R-:W-:Y:S01]  /*5320*/  UMOV UR28, UR36 ;  /* 0x00000024001c7c82 */ /* 0x000fe20008000000 */
[----:B------:R-:W-:Y:S01]  /*5330*/  VOTEU.ALL UP4, P4 ;  /* 0x0000000000ff7886 */ /* 0x000fe20002080000 */
[----:B------:R-:W-:Y:S01]  /*5340*/  @!P4 R2UR UR8, R0 ;  /* 0x000000000008c2ca */ /* 0x000fe200000e0000 */
[----:B------:R-:W-:Y:S01]  /*5350*/  VOTEU.ALL UP1, P4 ;  /* 0x0000000000ff7886 */ /* 0x000fe20002020000 */
[----:B------:R-:W-:Y:S01]  /*5360*/  UMOV UR20, UR36 ;  /* 0x0000002400147c82 */ /* 0x000fe20008000000 */
[----:B------:R-:W-:Y:S01]  /*5370*/  UMOV UR12, UR36 ;  /* 0x00000024000c7c82 */ /* 0x000fe20008000000 */
[----:B------:R-:W-:Y:S01]  /*5380*/  @!UP4 UIADD3 UR33, UPT, UPT, UR6, 0xe8, URZ ;  /* 0x000000e80621c890 */ /* 0x000fe2000fffe0ff */
[----:B------:R-:W-:Y:S01]  /*5390*/  ISETP.NE.AND P0, PT, R32, 0x2, PT ;  /* 0x000000022000780c */ /* 0x000fe20003f05270 */
[----:B------:R-:W-:Y:S01]  /*53a0*/  @!UP4 UIADD3 UR35, UPT, UPT, UR59, 0x30, URZ ;  /* 0x000000303b23c890 */ /* 0x000fe2000fffe0ff */
[----:B------:R-:W-:Y:S01]  /*53b0*/  IMAD.U32 R14, RZ, RZ, UR9 ;  /* 0x00000009ff0e7e24 */ /* 0x000fe2000f8e00ff */
[----:B------:R-:W-:Y:S01]  /*53c0*/  @!UP4 UIADD3 UR32, UPT, UPT, UR6, 0x6200, URZ ;  /* 0x000062000620c890 */ /* 0x000fe2000fffe0ff */
[----:B------:R-:W-:Y:S01]  /*53d0*/  SEL R0, RZ, 0x1, P0 ;  /* 0x00000001ff007807 */ /* 0x000fe20000000000 */
[----:B------:R-:W-:Y:S01]  /*53e0*/  @!UP4 UIADD3 UR26, UPT, UPT, UR58, 0x20, URZ ;  /* 0x000000203a1ac890 */ /* 0x000fe2000fffe0ff */
[----:B------:R-:W-:Y:S01]  /*53f0*/  LOP3.LUT R33, R33, 0x1, RZ, 0x3c, !PT ;  /* 0x0000000121217812 */ /* 0x000fe200078e3cff */
[----:B------:R-:W-:Y:S01]  /*5400*/  @!UP4 UIADD3 UR24, UPT, UPT, UR6, 0x6a00, URZ ;  /* 0x00006a000618c890 */ /* 0x000fe2000fffe0ff */
[----:B------:R-:W-:Y:S01]  /*5410*/  IMAD.U32 R15, RZ, RZ, UR8 ;  /* 0x00000008ff0f7e24 */ /* 0x000fe2000f8e00ff */
[----:B------:R-:W-:Y:S01]  /*5420*/  @!P4 R2UR UR22, R14 ;  /* 0x000000000e16c2ca */ /* 0x000fe200000e0000 */
[----:B------:R-:W-:Y:S01]  /*5430*/  UMOV UR25, UR33 ;  /* 0x0000002100197c82 */ /* 0x000fe20008000000 */
[----:B------:R-:W-:Y:S01]  /*5440*/  UMOV UR27, UR35 ;  /* 0x00000023001b7c82 */ /* 0x000fe20008000000 */
[----:B------:R-:W-:Y:S01]  /*5450*/  @!UP4 UIADD3 UR18, UPT, UPT, UR58, 0x40, URZ ;  /* 0x000000403a12c890 */ /* 0x000fe2000fffe0ff */
[----:B------:R-:W-:Y:S01]  /*5460*/  @!P4 R2UR UR23, R15 ;  /* 0x000000000f17c2ca */ /* 0x000fe200000e0000 */
[----:B------:R-:W-:Y:S01]  /*5470*/  @!UP4 UIADD3 UR16, UPT, UPT, UR6, 0x7200, URZ ;  /* 0x000072000610c890 */ /* 0x000fe2000fffe0ff */
[----:B------:R-:W-:Y:S01]  /*5480*/  LOP3.LUT R31, R31, R0, RZ, 0x3c, !PT ;  /* 0x000000001f1f7212 */ /* 0x000fe200078e3cff */
[----:B------:R-:W-:Y:S01]  /*5490*/  UMOV UR17, UR33 ;  /* 0x0000002100117c82 */ /* 0x000fe20008000000 */
[----:B------:R-:W-:Y:S01]  /*54a0*/  UMOV UR19, UR35 ;  /* 0x0000002300137c82 */ /* 0x000fe20008000000 */
[----:B------:R-:W-:Y:S01]  /*54b0*/  @!UP4 UIADD3 UR10, UPT, UPT, UR58, 0x60, URZ ;  /* 0x000000603a0ac890 */ /* 0x000fe2000fffe0ff */
[----:B------:R-:W-:Y:S01]  /*54c0*/  IMAD.IADD R20, R10, 0x1, R51 ;  /* 0x000000010a147824 */ /* 0x000fe200078e0233 */
[----:B------:R-:W-:Y:S01]  /*54d0*/  @!UP4 UIADD3 UR8, UPT, UPT, UR6, 0x7a00, URZ ;  /* 0x00007a000608c890 */ /* 0x000fe2000fffe0ff */
[----:B------:R-:W-:Y:S01]  /*54e0*/  IMAD.IADD R21, R13, 0x1, R58 ;  /* 0x000000010d157824 */ /* 0x000fe200078e023a */
[----:B------:R-:W-:Y:S01]  /*54f0*/  UMOV UR9, UR33 ;  /* 0x0000002100097c82 */ /* 0x000fe20008000000 */
[----:B------:R-:W-:Y:S01]  /*5500*/  UMOV UR11, UR35 ;  /* 0x00000023000b7c82 */ /* 0x000fe20008000000 */
[----:B------:R-:W-:Y:S02]  /*5510*/  SEL R32, R32, RZ, P0 ;  /* 0x000000ff20207207 */ /* 0x000fe40000000000 */
[----:B------:R1:W-:Y:S01]  /*5520*/  @!UP3 UTMALDG.3D [UR32], [UR22], desc[UR14] ;  /* 0x00000e201600b5b4 */ /* 0x0003e20008011000 */
[----:B------:R4:W-:Y:S01]  /*5530*/  @!UP2 UTMALDG.3D [UR24], [UR22], desc[UR14] ;  /* 0x00000e181600a5b4 */ /* 0x0009e20008011000 */
[----:B------:R-:W-:Y:S01]  /*5540*/  VOTEU.ALL UP2, P4 ;  /* 0x0000000000ff7886 */ /* 0x000fe20002040000 */
[----:B------:R4:W-:Y:S01]  /*5550*/  @!UP1 UTMALDG.3D [UR16], [UR22], desc[UR14] ;  /* 0x00000e10160095b4 */ /* 0x0009e20008011000 */
[----:B------:R-:W-:Y:S03]  /*5560*/  UPLOP3.LUT UP1, UPT, UPT, UPT, UPT, 0x80, 0x8 ;  /* 0x000000000008789c */ /* 0x000fe60003f2f070 */
[----:B------:R4:W-:Y:S01]  /*5570*/  @!UP2 UTMALDG.3D [UR8], [UR22], desc[UR14] ;  /* 0x00000e081600a5b4 */ /* 0x0009e20008011000 */
[----:B------:R4:W-:Y:S01]  /*5580*/  @!P4 SYNCS.ARRIVE.TRANS64.RED.A0TR RZ, [UR6+0xe8], R29 ;  /* 0x0000e81dffffc9a7 */ /* 0x0009e20008300406 */
[----:B-1----:R-:W-:Y:S01]  /*5590*/  @P3 R2UR UR36, R30 ;  /* 0x000000001e2432ca */ /* 0x002fe200000e0000 */
[----:B------:R-:W-:Y:S01]  /*55a0*/  SYNCS.ARRIVE.TRANS64.RED.A1T0 RZ, [UR7], RZ ;  /* 0x000000ffffff79a7 */ /* 0x000fe20008100407 */
[----:B------:R-:W-:Y:S02]  /*55b0*/  @!UPT UIADD3 URZ, UPT, UPT, URZ, URZ, URZ ;  /* 0x000000fffffff290 */ /* 0x000fe4000fffe0ff */
[----:B------:R-:W-:Y:S11]  /*55c0*/  @P3 BRA `(.L_x_94) ;  /* 0xffffffec00503947 */ /* 0x000ff6000383ffff */
[----:B------:R-:W-:-:S04]  /*55d0*/  SHF.L.U32 R3, R33, 0x1f, RZ ;  /* 0x0000001f21037819 */ /* 0x000fc800000006ff */
[----:B------:R-:W1:Y:S02]  /*55e0*/  SYNCS.PHASECHK.TRANS64.TRYWAIT P0, [UR6+0xf0], R3 ;  /* 0x0000f003ff0075a7 */ /* 0x000e640008001106 */
[----:B-1----:R-:W-:Y:S05]  /*55f0*/  @!P0 BRA `(.L_x_95) ;  /* 0x0000004400648947 */ /* 0x002fea0003800000 */
.L_x_201:
[----:B------:R-:W2:Y:S02]  /*5600*/  SYNCS.PHASECHK.TRANS64.TRYWAIT P0, [UR6+0xf8], R3 ;  /* 0x0000f803ff0075a7 */ /* 0x000ea40008001106 */
[----:B--2---:R-:W-:Y:S05]  /*5610*/  @!P0 BRA `(.L_x_96) ;  /* 0x0000004400748947 */ /* 0x004fea0003800000 */
.L_x_203:
[----:B------:R-:W2:Y:S02]  /*5620*/  SYNCS.PHASECHK.TRANS64.TRYWAIT P0, [UR6+0x100], R3 ;  /* 0x00010003ff0075a7 */ /* 0x000ea40008001106 */
[----:B--2---:R-:W-:Y:S05]  /*5630*/  @!P0 BRA `(.L_x_97) ;  /* 0x0000004400848947 */ /* 0x004fea0003800000 */
.L_x_205:
[----:B-1----:R-:W-:-:S07]  /*5640*/  MOV R0, UR6 ;  /* 0x0000000600007c02 */ /* 0x002fce0008000f00 */
.L_x_98:
[----:B-1----:R-:W-:-:S04]  /*5650*/  SHF.L.U32 R3, R33, 0x1f, RZ ;  /* 0x0000001f21037819 */ /* 0x002fc800000006ff */
[----:B------:R1:W2:Y:S03]  /*5660*/  SYNCS.PHASECHK.TRANS64.TRYWAIT P0, [R0+URZ+0x108], R3 ;  /* 0x00010803000075a7 */ /* 0x0002a600080011ff */
[----:B--2---:R-:W-:Y:S05]  /*5670*/  @!P0 NANOSLEEP.SYNCS 0x989680 ;  /* 0x009896800000895d */ /* 0x004fea0003900000 */
[----:B------:R-:W2:Y:S02]  /*5680*/  @!P0 SYNCS.PHASECHK.TRANS64 P0, [R0+URZ+0x108], R3 ;  /* 0x00010803000085a7 */ /* 0x000ea400080010ff */
[----:B--2-4-:R-:W-:Y:S05]  /*5690*/  @P0 EXIT ;  /* 0x000000000000094d */ /* 0x014fea0003800000 */
[----:B------:R-:W-:Y:S05]  /*56a0*/  BRA `(.L_x_98) ;  /* 0xfffffffc00e87947 */ /* 0x000fea000383ffff */
.L_x_83:
[----:B------:R-:W-:-:S06]  /*56b0*/  UISETP.GE.AND UP1, UPT, UR10, 0x4, UPT ;  /* 0x000000040a00788c */ /* 0x000fcc000bf26270 */
[----:B------:R-:W-:-:S13]  /*56c0*/  PLOP3.LUT P0, PT, PT, PT, UP1, 0x80, 0x8 ;  /* 0x000000000008781c */ /* 0x000fda0003f0f018 */
[----:B------:R-:W-:Y:S05]  /*56d0*/  @!P0 EXIT ;  /* 0x000000000000894d */ /* 0x000fea0003800000 */
[----:B------:R-:W-:Y:S01]  /*56e0*/  BAR.SYNC.DEFER_BLOCKING 0x6, 0xa0 ;  /* 0x0182800000007b1d */ /* 0x000fe20000010000 */
[C---:B------:R-:W-:Y:S01]  /*56f0*/  IMAD.SHL.U32 R4, R72.reuse, 0x10, RZ ;  /* 0x0000001048047824 */ /* 0x040fe200078e00ff */
[C---:B------:R-:W-:Y:S01]  /*5700*/  R2P PR, R72.reuse, 0x18 ;  /* 0x0000001848007804 */ /* 0x040fe20000000000 */
[C---:B------:R-:W-:Y:S01]  /*5710*/  IMAD.U32 R31, R72.reuse, 0x10000, RZ ;  /* 0x00010000481f7824 */ /* 0x040fe200078e00ff */
[----:B------:R-:W-:Y:S01]  /*5720*/  LOP3.LUT R72, R72, 0x60, RZ, 0xc0, !PT ;  /* 0x0000006048487812 */ /* 0x000fe200078ec0ff */
[----:B------:R-:W-:Y:S01]  /*5730*/  IMAD.MOV.U32 R70, RZ, RZ, 0xa0 ;  /* 0x000000a0ff467424 */ /* 0x000fe200078e00ff */
[----:B------:R-:W-:Y:S02]  /*5740*/  UMOV UR48, 0x400 ;  /* 0x0000040000307882 */ /* 0x000fe40000000000 */
[----:B------:R-:W1:Y:S01]  /*5750*/  LDC R61, c[0x0][0x370] ;  /* 0x0000dc00ff3d7b82 */ /* 0x000e620000000800 */
[----:B------:R-:W-:Y:S01]  /*5760*/  ULEA UR48, UR37, UR48, 0x18 ;  /* 0x0000003025307291 */ /* 0x000fe2000f8ec0ff */
[----:B------:R-:W-:Y:S01]  /*5770*/  LOP3.LUT R71, R3, 0x600, R4, 0xf8, !PT ;  /* 0x0000060003477812 */ /* 0x000fe200078ef804 */
[----:B------:R-:W-:Y:S01]  /*5780*/  IMAD.MOV.U32 R68, RZ, RZ, 0x1 ;  /* 0x00000001ff447424 */ /* 0x000fe200078e00ff */
[----:B------:R-:W-:Y:S01]  /*5790*/  LOP3.LUT R31, R31, 0x600000, RZ, 0xc0, !PT ;  /* 0x006000001f1f7812 */ /* 0x000fe200078ec0ff */
[----:B------:R-:W-:Y:S01]  /*57a0*/  UIADD3 UR4, UPT, UPT, UR48, 0x200, URZ ;  /* 0x0000020030047890 */ /* 0x000fe2000fffe0ff */
[----:B------:R-:W-:Y:S01]  /*57b0*/  IMAD.MOV.U32 R30, RZ, RZ, RZ ;  /* 0x000000ffff1e7224 */ /* 0x000fe200078e00ff */
[----:B------:R-:W-:Y:S01]  /*57c0*/  CS2R R66, SRZ ;  /* 0x0000000000427805 */ /* 0x000fe2000001ff00 */
[----:B------:R-:W2:Y:S01]  /*57d0*/  LDC R28, c[0x0][0xd0c] ;  /* 0x00034300ff1c7b82 */ /* 0x000ea20000000800 */
[----:B------:R-:W-:Y:S01]  /*57e0*/  IMAD.MOV.U32 R76, RZ, RZ, RZ ;  /* 0x000000ffff4c7224 */ /* 0x000fe200078e00ff */
[----:B------:R-:W-:Y:S01]  /*57f0*/  SEL R70, R70, 0x60, !P3 ;  /* 0x0000006046467807 */ /* 0x000fe20005800000 */
[----:B------:R-:W-:Y:S01]  /*5800*/  IMAD.U32 R64, RZ, RZ, UR4 ;  /* 0x00000004ff407e24 */ /* 0x000fe2000f8e00ff */
[----:B------:R-:W3:Y:S04]  /*5810*/  LDCU.64 UR52, c[0x0][0x348] ;  /* 0x00006900ff3477ac */ /* 0x000ee80008000a00 */
[----:B------:R-:W4:Y:S01]  /*5820*/  LDC R60, c[0x0][0xd20] ;  /* 0x00034800ff3c7b82 */ /* 0x000f220000000800 */
[----:B------:R-:W3:Y:S01]  /*5830*/  LDS R0, [UR48+0x1b0] ;  /* 0x0001b030ff007984 */ /* 0x000ee20008000800 */
[----:B------:R-:W-:Y:S01]  /*5840*/  LEA R71, R71, R64, 0x2 ;  /* 0x0000004047477211 */ /* 0x000fe200078e10ff */
[----:B------:R-:W1:Y:S03]  /*5850*/  LDCU.64 UR44, c[0x0][0xa88] ;  /* 0x00015100ff2c77ac */ /* 0x000e660008000a00 */
[C---:B------:R-:W-:Y:S01]  /*5860*/  IADD3 R69, PT, PT, R71.reuse, 0x140, RZ ;  /* 0x0000014047457810 */ /* 0x040fe20007ffe0ff */
[----:B------:R-:W1:Y:S01]  /*5870*/  LDCU.64 UR46, c[0x0][0xa90] ;  /* 0x00015200ff2e77ac */ /* 0x000e620008000a00 */
[----:B------:R-:W1:Y:S01]  /*5880*/  LDC R26, c[0x0][0xd30] ;  /* 0x00034c00ff1a7b82 */ /* 0x000e620000000800 */
[----:B------:R-:W-:Y:S01]  /*5890*/  @P4 IADD3 R69, PT, PT, R71, 0xc0, RZ ;  /* 0x000000c047454810 */ /* 0x000fe20007ffe0ff */
[----:B------:R-:W-:Y:S01]  /*58a0*/  UMOV UR49, URZ ;  /* 0x000000ff00317c82 */ /* 0x000fe20008000000 */
[----:B------:R-:W-:-:S05]  /*58b0*/  UMOV UR51, URZ ;  /* 0x000000ff00337c82 */ /* 0x000fca0008000000 */
[----:B------:R-:W1:Y:S08]  /*58c0*/  LDC.64 R56, c[0x0][0xd10] ;  /* 0x00034400ff387b82 */ /* 0x000e700000000a00 */
[----:B------:R-:W1:Y:S08]  /*58d0*/  LDC.64 R24, c[0x0][0xd18] ;  /* 0x00034600ff187b82 */ /* 0x000e700000000a00 */
[----:B------:R-:W1:Y:S08]  /*58e0*/  LDC.64 R22, c[0x0][0xd28] ;  /* 0x00034a00ff167b82 */ /* 0x000e700000000a00 */
[----:B------:R-:W1:Y:S01]  /*58f0*/  LDC.64 R54, c[0x0][0xab0] ;  /* 0x0002ac00ff367b82 */ /* 0x000e620000000a00 */
[----:B---3--:R-:W-:-:S07]  /*5900*/  IADD3 R31, PT, PT, R0, R31, RZ ;  /* 0x0000001f001f7210 */ /* 0x008fce0007ffe0ff */
[----:B------:R-:W3:Y:S08]  /*5910*/  LDC.64 R52, c[0x0][0xaa8] ;  /* 0x0002aa00ff347b82 */ /* 0x000ef00000000a00 */
[----:B--2-4-:R-:W1:Y:S02]  /*5920*/  LDC R62, c[0x0][0x374] ;  /* 0x0000dd00ff3e7b82 */ /* 0x014e640000000800 */
.L_x_142:
[----:B------:R-:W-:Y:S02]  /*5930*/  LEA R0, R76, UR48, 0x3 ;  /* 0x000000304c007c11 */ /* 0x000fe4000f8e18ff */
[----:B------:R-:W-:Y:S02]  /*5940*/  SHF.L.U32 R3, R66, 0x1f, RZ ;  /* 0x0000001f42037819 */ /* 0x000fe400000006ff */
[----:B------:R-:W-:Y:S02]  /*5950*/  LEA R16, R76, UR48, 0x4 ;  /* 0x000000304c107c11 */ /* 0x000fe4000f8e20ff */
[----:B------:R-:W2:Y:S02]  /*5960*/  SYNCS.PHASECHK.TRANS64.TRYWAIT P0, [R0+URZ+0x120], R3 ;  /* 0x00012003000075a7 */ /* 0x000ea400080011ff */
[----:B--23--:R-:W-:Y:S05]  /*5970*/  @!P0 BRA `(.L_x_99) ;  /* 0x0000004000cc8947 */ /* 0x00cfea0003800000 */
.L_x_206:
[----:B------:R-:W4:Y:S01]  /*5980*/  LDC.64 R14, c[0x0][0xd10] ;  /* 0x00034400ff0e7b82 */ /* 0x000f220000000a00 */
[----:B------:R-:W3:Y:S01]  /*5990*/  LDS.128 R16, [R16+0x190] ;  /* 0x0001900010107984 */ /* 0x000ee20000000c00 */
[----:B-1----:R-:W-:Y:S01]  /*59a0*/  ISETP.NE.AND P1, PT, R26, 0x1, PT ;  /* 0x000000011a00780c */ /* 0x002fe20003f25270 */
[----:B--2---:R-:W-:Y:S01]  /*59b0*/  VIADD R0, R0, 0x130 ;  /* 0x0000013000007836 */ /* 0x004fe20000000000 */
[----:B------:R-:W-:Y:S04]  /*59c0*/  ISETP.GE.AND P0, PT, R2, 0x1, PT ;  /* 0x000000010200780c */ /* 0x000fe80003f06270 */
[----:B------:R-:W1:Y:S01]  /*59d0*/  LDC.64 R12, c[0x0][0xd18] ;  /* 0x00034600ff0c7b82 */ /* 0x000e620000000a00 */
[----:B------:R-:W-:Y:S01]  /*59e0*/  PRMT R0, RZ, 0x654, R0 ;  /* 0x00000654ff007816 */ /* 0x000fe20000000000 */
[----:B------:R-:W-:Y:S01]  /*59f0*/  @!PT LDS RZ, [RZ] ;  /* 0x00000000fffff984 */ /* 0x000fe20000000800 */
[----:B------:R-:W-:Y:S01]  /*5a00*/  @!PT LDS RZ, [RZ] ;  /* 0x00000000fffff984 */ /* 0x000fe20000000800 */
[----:B------:R-:W-:Y:S01]  /*5a10*/  @!PT LDS RZ, [RZ] ;  /* 0x00000000fffff984 */ /* 0x000fe20000000800 */
[----:B------:R-:W-:Y:S01]  /*5a20*/  @!PT LDS RZ, [RZ] ;  /* 0x00000000fffff984 */ /* 0x000fe20000000800 */
[----:B------:R2:W-:Y:S06]  /*5a30*/  MEMBAR.ALL.CTA ;  /* 0x0000000000007992 */ /* 0x0005ec0000008000 */
[----:B--2---:R-:W2:Y:S01]  /*5a40*/  FENCE.VIEW.ASYNC.S ;  /* 0x00000000000073c6 */ /* 0x004ea20000000000 */
[----:B------:R-:W1:Y:S08]  /*5a50*/  @!P1 LDC R11, c[0x0][0xd20] ;  /* 0x00034800ff0b9b82 */ /* 0x000e700000000800 */
[----:B------:R-:W1:Y:S01]  /*5a60*/  @!P1 LDC R10, c[0x0][0xd0c] ;  /* 0x00034300ff0a9b82 */ /* 0x000e620000000800 */
[----:B--2---:R2:W-:Y:S01]  /*5a70*/  SYNCS.ARRIVE.TRANS64.RED.A1T0 RZ, [R0+URZ], RZ ;  /* 0x000000ff00ff79a7 */ /* 0x0045e200081004ff */
[----:B---3--:R-:W-:Y:S04]  /*5a80*/  LOP3.LUT P4, RZ, R18, 0x1, RZ, 0xc0, !PT ;  /* 0x0000000112ff7812 */ /* 0x008fe8000788c0ff */
[----:B------:R-:W-:Y:S09]  /*5a90*/  P2R R73, PR, RZ, 0x10 ;  /* 0x00000010ff497803 */ /* 0x000ff20000000000 */
[----:B------:R-:W-:Y:S02]  /*5aa0*/  @P4 MOV R29, R16 ;  /* 0x00000010001d4202 */ /* 0x000fe40000000f00 */
[----:B------:R-:W-:Y:S01]  /*5ab0*/  @P4 LOP3.LUT R27, R17, 0xffff, RZ, 0xc0, !PT ;  /* 0x0000ffff111b4812 */ /* 0x000fe200078ec0ff */
[----:B--2-4-:R-:W-:Y:S06]  /*5ac0*/  @!P0 BRA `(.L_x_100) ;  /* 0x0000000000a48947 */ /* 0x014fec0003800000 */
[----:B------:R-:W-:Y:S01]  /*5ad0*/  IMAD.HI.U32 R33, R62, R25, RZ ;  /* 0x000000193e217227 */ /* 0x000fe200078e00ff */
[----:B------:R-:W-:Y:S02]  /*5ae0*/  ISETP.NE.AND P0, PT, R24, 0x1, PT ;  /* 0x000000011800780c */ /* 0x000fe40003f05270 */
[----:B------:R-:W-:Y:S01]  /*5af0*/  ISETP.NE.AND P2, PT, R2, 0x1, PT ;  /* 0x000000010200780c */ /* 0x000fe20003f45270 */
[----:B------:R-:W-:Y:S01]  /*5b00*/  IMAD.HI.U32 R34, R61, R56, RZ ;  /* 0x000000383d227227 */ /* 0x000fe200078e00ff */
[----:B------:R-:W-:Y:S02]  /*5b10*/  SHF.R.U32.HI R33, RZ, R60, R33 ;  /* 0x0000003cff217219 */ /* 0x000fe40000011621 */
[----:B------:R-:W-:Y:S01]  /*5b20*/  ISETP.NE.AND P3, PT, R28, 0x1, PT ;  /* 0x000000011c00780c */ /* 0x000fe20003f65270 */
[----:B------:R-:W-:Y:S01]  /*5b30*/  IMAD.HI.U32 R38, R29, R56, RZ ;  /* 0x000000381d267227 */ /* 0x000fe200078e00ff */
[----:B------:R-:W-:Y:S02]  /*5b40*/  SHF.R.U32.HI R34, RZ, R57, R34 ;  /* 0x00000039ff227219 */ /* 0x000fe40000011622 */
[----:B------:R-:W-:Y:S01]  /*5b50*/  SEL R3, R62, R33, !P0 ;  /* 0x000000213e037207 */ /* 0x000fe20004000000 */
[----:B------:R-:W-:Y:S01]  /*5b60*/  IMAD.HI.U32 R33, R27, R25, RZ ;  /* 0x000000191b217227 */ /* 0x000fe200078e00ff */
[----:B------:R-:W-:Y:S02]  /*5b70*/  SEL R7, R61, R34, !P3 ;  /* 0x000000223d077207 */ /* 0x000fe40005800000 */
[----:B------:R-:W-:Y:S01]  /*5b80*/  SHF.R.U32.HI R38, RZ, R57, R38 ;  /* 0x00000039ff267219 */ /* 0x000fe20000011626 */
[-C--:B------:R-:W-:Y:S04]  /*5b90*/  IMAD.HI.U32 R34, R3, R22.reuse, RZ ;  /* 0x0000001603227227 */ /* 0x080fe800078e00ff */
[----:B------:R-:W-:Y:S01]  /*5ba0*/  IMAD.HI.U32 R36, R7, R22, RZ ;  /* 0x0000001607247227 */ /* 0x000fe200078e00ff */
[-C--:B------:R-:W-:Y:S02]  /*5bb0*/  @P2 SHF.R.U32.HI R3, RZ, R23.reuse, R34 ;  /* 0x00000017ff032219 */ /* 0x080fe40000011622 */
[----:B------:R-:W-:Y:S02]  /*5bc0*/  SHF.R.U32.HI R34, RZ, R60, R33 ;  /* 0x0000003cff227219 */ /* 0x000fe40000011621 */
[----:B------:R-:W-:Y:S01]  /*5bd0*/  @P2 SHF.R.U32.HI R7, RZ, R23, R36 ;  /* 0x00000017ff072219 */ /* 0x000fe20000011624 */
[C---:B------:R-:W-:Y:S01]  /*5be0*/  IMAD R4, R2.reuse, R3, RZ ;  /* 0x0000000302047224 */ /* 0x040fe200078e02ff */
[----:B------:R-:W-:Y:S02]  /*5bf0*/  SEL R5, R27, R34, !P0 ;  /* 0x000000221b057207 */ /* 0x000fe40004000000 */
[----:B------:R-:W-:Y:S01]  /*5c00*/  SEL R3, R29, R38, !P3 ;  /* 0x000000261d037207 */ /* 0x000fe20005800000 */
[----:B------:R-:W-:Y:S01]  /*5c10*/  IMAD R6, R2, R7, RZ ;  /* 0x0000000702067224 */ /* 0x000fe200078e02ff */
[C---:B------:R-:W-:Y:S01]  /*5c20*/  ISETP.GE.AND P0, PT, R5.reuse, R4, PT ;  /* 0x000000040500720c */ /* 0x040fe20003f06270 */
[----:B------:R-:W-:Y:S03]  /*5c30*/  IMAD.HI.U32 R8, R5, R22, RZ ;  /* 0x0000001605087227 */ /* 0x000fe600078e00ff */
[----:B------:R-:W-:Y:S01]  /*5c40*/  ISETP.GE.OR P0, PT, R3, R6, P0 ;  /* 0x000000060300720c */ /* 0x000fe20000706670 */
[----:B------:R-:W-:Y:S01]  /*5c50*/  IMAD.MOV R6, RZ, RZ, -R3 ;  /* 0x000000ffff067224 */ /* 0x000fe200078e0a03 */
[-C--:B------:R-:W-:Y:S03]  /*5c60*/  SHF.R.U32.HI R8, RZ, R23.reuse, R8 ;  /* 0x00000017ff087219 */ /* 0x080fe60000011608 */
[----:B------:R-:W-:Y:S01]  /*5c70*/  IMAD R29, R28, R6, R29 ;  /* 0x000000061c1d7224 */ /* 0x000fe200078e021d */
[----:B------:R-:W-:Y:S05]  /*5c80*/  SEL R9, R5, R8, !P2 ;  /* 0x0000000805097207 */ /* 0x000fea0005000000 */
[----:B------:R-:W-:Y:S02]  /*5c90*/  IMAD.MOV R8, RZ, RZ, -R9 ;  /* 0x000000ffff087224 */ /* 0x000fe400078e0a09 */
[C---:B------:R-:W-:Y:S04]  /*5ca0*/  @!P0 IMAD.HI.U32 R4, R3.reuse, R22, RZ ;  /* 0x0000001603048227 */ /* 0x040fe800078e00ff */
[----:B------:R-:W-:Y:S01]  /*5cb0*/  IMAD R8, R2, R8, R5 ;  /* 0x0000000802087224 */ /* 0x000fe200078e0205 */
[----:B------:R-:W-:Y:S04]  /*5cc0*/  @!P0 SHF.R.U32.HI R4, RZ, R23, R4 ;  /* 0x00000017ff048219 */ /* 0x000fe80000011604 */
[----:B------:R-:W-:Y:S02]  /*5cd0*/  @!P0 SEL R0, R3, R4, !P2 ;  /* 0x0000000403008207 */ /* 0x000fe40005000000 */
[----:B------:R-:W-:Y:S02]  /*5ce0*/  IADD3 R4, PT, PT, -R5, RZ, RZ ;  /* 0x000000ff05047210 */ /* 0x000fe40007ffe1ff */
[----:B------:R-:W-:Y:S01]  /*5cf0*/  @!P0 IADD3 R9, PT, PT, R9, -R0, RZ ;  /* 0x8000000009098210 */ /* 0x000fe20007ffe0ff */
[----:B------:R-:W-:Y:S02]  /*5d00*/  @!P0 IMAD R0, R7, R8, R0 ;  /* 0x0000000807008224 */ /* 0x000fe400078e0200 */
[----:B------:R-:W-:Y:S02]  /*5d10*/  IMAD R27, R24, R4, R27 ;  /* 0x00000004181b7224 */ /* 0x000fe400078e021b */
[----:B------:R-:W-:Y:S02]  /*5d20*/  @!P0 IMAD R5, R9, R2, R3 ;  /* 0x0000000209058224 */ /* 0x000fe400078e0203 */
[----:B------:R-:W-:Y:S04]  /*5d30*/  @!P0 IMAD.MOV.U32 R3, RZ, RZ, R0 ;  /* 0x000000ffff038224 */ /* 0x000fe800078e0000 */
[----:B------:R-:W-:Y:S02]  /*5d40*/  IMAD R29, R3, R28, R29 ;  /* 0x0000001c031d7224 */ /* 0x000fe400078e021d */
[----:B------:R-:W-:Y:S07]  /*5d50*/  IMAD R27, R5, R24, R27 ;  /* 0x00000018051b7224 */ /* 0x000fee00078e021b */
.L_x_100:
[----:B-1----:R-:W-:Y:S01]  /*5d60*/  @!P1 ISETP.NE.AND P0, PT, R12, 0x1, PT ;  /* 0x000000010c00980c */ /* 0x002fe20003f05270 */
[----:B------:R-:W-:Y:S01]  /*5d70*/  @!P1 IMAD.HI.U32 R4, R27, R13, RZ ;  /* 0x0000000d1b049227 */ /* 0x000fe200078e00ff */
[----:B------:R-:W-:Y:S01]  /*5d80*/  R2UR UR41, R21 ;  /* 0x00000000152972ca */ /* 0x000fe200000e0000 */
[----:B------:R-:W-:Y:S01]  /*5d90*/  BSSY.RECONVERGENT B6, `(.L_x_101) ;  /* 0x0000031000067945 */ /* 0x000fe20003800200 */
[----:B------:R-:W-:Y:S01]  /*5da0*/  R2UR UR42, R20 ;  /* 0x00000000142a72ca */ /* 0x000fe200000e0000 */
[----:B------:R-:W-:Y:S01]  /*5db0*/  @!P1 IMAD.HI.U32 R0, R29, R14, RZ ;  /* 0x0000000e1d009227 */ /* 0x000fe200078e00ff */
[----:B------:R-:W-:Y:S02]  /*5dc0*/  @!P1 SHF.R.U32.HI R4, RZ, R11, R4 ;  /* 0x0000000bff049219 */ /* 0x000fe40000011604 */
[----:B------:R-:W-:Y:S01]  /*5dd0*/  @!P1 ISETP.NE.AND P2, PT, R10, 0x1, PT ;  /* 0x000000010a00980c */ /* 0x000fe20003f45270 */
[----:B------:R-:W-:Y:S01]  /*5de0*/  VIADD R76, R76, 0x1 ;  /* 0x000000014c4c7836 */ /* 0x000fe20000000000 */
[----:B------:R-:W-:Y:S02]  /*5df0*/  @!P1 SEL R3, R27, R4, !P0 ;  /* 0x000000041b039207 */ /* 0x000fe40004000000 */
[----:B------:R-:W-:Y:S02]  /*5e00*/  @!P1 SHF.R.U32.HI R0, RZ, R15, R0 ;  /* 0x0000000fff009219 */ /* 0x000fe40000011600 */
[----:B------:R-:W-:Y:S01]  /*5e10*/  LOP3.LUT P0, RZ, R64, 0x1f0, RZ, 0xc0, !PT ;  /* 0x000001f040ff7812 */ /* 0x000fe2000780c0ff */
[----:B------:R-:W-:Y:S01]  /*5e20*/  USHF.L.U32 UR41, UR41, 0x7, URZ ;  /* 0x0000000729297899 */ /* 0x000fe200080006ff */
[----:B------:R-:W-:Y:S01]  /*5e30*/  @!P1 SEL R4, R29, R0, !P2 ;  /* 0x000000001d049207 */ /* 0x000fe20005000000 */
[----:B------:R-:W-:Y:S01]  /*5e40*/  USHF.L.U32 UR42, UR42, 0x6, URZ ;  /* 0x000000062a2a7899 */ /* 0x000fe200080006ff */
[----:B------:R-:W-:Y:S03]  /*5e50*/  @P4 SHF.R.U32.HI R65, RZ, 0x10, R17 ;  /* 0x00000010ff414819 */ /* 0x000fe60000011611 */
[----:B------:R-:W-:Y:S02]  /*5e60*/  @!P1 IMAD.IADD R0, R3, 0x1, -R4 ;  /* 0x0000000103009824 */ /* 0x000fe400078e0a04 */
[----:B------:R-:W-:Y:S02]  /*5e70*/  @!P1 IMAD.IADD R3, R4, 0x1, -R3 ;  /* 0x0000000104039824 */ /* 0x000fe400078e0a03 */
[----:B------:R-:W-:Y:S02]  /*5e80*/  @!P1 IMAD R29, R0, R10, R29 ;  /* 0x0000000a001d9224 */ /* 0x000fe400078e021d */
[----:B------:R-:W-:Y:S01]  /*5e90*/  @!P1 IMAD R27, R3, R12, R27 ;  /* 0x0000000c031b9224 */ /* 0x000fe200078e021b */
[----:B------:R-:W-:Y:S06]  /*5ea0*/  @!P0 BRA `(.L_x_102) ;  /* 0x00000000007c8947 */ /* 0x000fec0003800000 */
[----:B------:R-:W1:Y:S01]  /*5eb0*/  LDCU.64 UR8, c[0x4][0x80] ;  /* 0x01001000ff0877ac */ /* 0x000e620008000a00 */
[----:B------:R-:W-:Y:S01]  /*5ec0*/  MOV R16, 0x0 ;  /* 0x0000000000107802 */ /* 0x000fe20000000f00 */
[----:B------:R-:W-:Y:S02]  /*5ed0*/  HFMA2 R12, -RZ, RZ, 0, 5.9604644775390625e-08 ;  /* 0x00000001ff0c7431 */ /* 0x000fe400000001ff */
[----:B------:R-:W-:Y:S01]  /*5ee0*/  IMAD.MOV.U32 R8, RZ, RZ, 0x70 ;  /* 0x00000070ff087424 */ /* 0x000fe200078e00ff */
[----:B------:R2:W3:Y:S01]  /*5ef0*/  LDC.64 R14, c[0x4][R16] ;  /* 0x01000000100e7b82 */ /* 0x0004e20000000a00 */
[----:B------:R-:W4:Y:S01]  /*5f00*/  LDCU.64 UR6, c[0x4][0x88] ;  /* 0x01001100ff0677ac */ /* 0x000f220008000a00 */
[----:B------:R-:W-:Y:S01]  /*5f10*/  IMAD.MOV.U32 R13, RZ, RZ, RZ ;  /* 0x000000ffff0d7224 */ /* 0x000fe200078e00ff */
[----:B------:R-:W2:Y:S01]  /*5f20*/  LDCU.64 UR4, c[0x4][0x8] ;  /* 0x01000100ff0477ac */ /* 0x000ea20008000a00 */
[----:B-1----:R-:W-:Y:S01]  /*5f30*/  MOV R5, UR9 ;  /* 0x0000000900057c02 */ /* 0x002fe20008000f00 */
[----:B------:R-:W-:Y:S01]  /*5f40*/  IMAD.U32 R4, RZ, RZ, UR8 ;  /* 0x00000008ff047e24 */ /* 0x000fe2000f8e00ff */
[----:B----4-:R-:W-:Y:S01]  /*5f50*/  MOV R7, UR7 ;  /* 0x0000000700077c02 */ /* 0x010fe20008000f00 */
[----:B------:R-:W-:Y:S01]  /*5f60*/  IMAD.U32 R6, RZ, RZ, UR6 ;  /* 0x00000006ff067e24 */ /* 0x000fe2000f8e00ff */
[----:B--2---:R-:W-:Y:S01]  /*5f70*/  MOV R11, UR5 ;  /* 0x00000005000b7c02 */ /* 0x004fe20008000f00 */
[----:B------:R-:W-:Y:S02]  /*5f80*/  IMAD.U32 R10, RZ, RZ, UR4 ;  /* 0x00000004ff0a7e24 */ /* 0x000fe4000f8e00ff */
[----:B------:R-:W-:Y:S07]  /*5f90*/  LEPC R20, `(.L_x_103) ;  /* 0x000000001014794e */ /* 0x000fee0000000000 */
[----:B---3-5:R-:W-:Y:S05]  /*5fa0*/  CALL.ABS.NOINC R14 ;  /* 0x000000000e007343 */ /* 0x028fea0003c00000 */
.L_x_103:
[----:B------:R-:W1:Y:S01]  /*5fb0*/  LDCU.64 UR8, c[0x4][0x80] ;  /* 0x01001000ff0877ac */ /* 0x000e620008000a00 */
[----:B------:R-:W2:Y:S01]  /*5fc0*/  LDC.64 R16, c[0x4][R16] ;  /* 0x0100000010107b82 */ /* 0x000ea20000000a00 */
[----:B------:R-:W-:Y:S02]  /*5fd0*/  HFMA2 R12, -RZ, RZ, 0, 5.9604644775390625e-08 ;  /* 0x00000001ff0c7431 */ /* 0x000fe400000001ff */
[----:B------:R-:W-:Y:S02]  /*5fe0*/  IMAD.MOV.U32 R8, RZ, RZ, 0x70 ;  /* 0x00000070ff087424 */ /* 0x000fe400078e00ff */
[----:B------:R-:W-:Y:S01]  /*5ff0*/  IMAD.MOV.U32 R13, RZ, RZ, RZ ;  /* 0x000000ffff0d7224 */ /* 0x000fe200078e00ff */
[----:B------:R-:W3:Y:S01]  /*6000*/  LDCU.64 UR6, c[0x4][0x88] ;  /* 0x01001100ff0677ac */ /* 0x000ee20008000a00 */
[----:B------:R-:W4:Y:S01]  /*6010*/  LDCU.64 UR4, c[0x4][0x8] ;  /* 0x01000100ff0477ac */ /* 0x000f220008000a00 */
[----:B-1----:R-:W-:Y:S02]  /*6020*/  MOV R4, UR8 ;  /* 0x0000000800047c02 */ /* 0x002fe40008000f00 */
[----:B------:R-:W-:Y:S02]  /*6030*/  MOV R5, UR9 ;  /* 0x0000000900057c02 */ /* 0x000fe40008000f00 */
[----:B---3--:R-:W-:Y:S01]  /*6040*/  MOV R7, UR7 ;  /* 0x0000000700077c02 */ /* 0x008fe20008000f00 */
[----:B------:R-:W-:Y:S01]  /*6050*/  IMAD.U32 R6, RZ, RZ, UR6 ;  /* 0x00000006ff067e24 */ /* 0x000fe2000f8e00ff */
[----:B----4-:R-:W-:Y:S01]  /*6060*/  MOV R11, UR5 ;  /* 0x00000005000b7c02 */ /* 0x010fe20008000f00 */
[----:B------:R-:W-:Y:S02]  /*6070*/  IMAD.U32 R10, RZ, RZ, UR4 ;  /* 0x00000004ff0a7e24 */ /* 0x000fe4000f8e00ff */
[----:B------:R-:W-:Y:S07]  /*6080*/  LEPC R20, `(.L_x_102) ;  /* 0x000000001014794e */ /* 0x000fee0000000000 */
[----:B--2---:R-:W-:Y:S05]  /*6090*/  CALL.ABS.NOINC R16 ;  /* 0x0000000010007343 */ /* 0x004fea0003c00000 */
.L_x_102:
[----:B------:R-:W-:Y:S05]  /*60a0*/  BSYNC.RECONVERGENT B6 ;  /* 0x0000000000067941 */ /* 0x000fea0003800200 */
.L_x_101:
[----:B------:R-:W-:Y:S01]  /*60b0*/  ISETP.NE.U32.AND P4, PT, R54, RZ, PT ;  /* 0x000000ff3600720c */ /* 0x000fe20003f85070 */
[----:B------:R-:W-:Y:S01]  /*60c0*/  UISETP.NE.AND UP2, UPT, UR50, URZ, UPT ;  /* 0x000000ff3200728c */ /* 0x000fe2000bf45270 */
[----:B------:R-:W-:Y:S01]  /*60d0*/  ISETP.NE.U32.AND P2, PT, RZ, UR44, PT ;  /* 0x0000002cff007c0c */ /* 0x000fe2000bf45070 */
[----:B------:R-:W-:Y:S01]  /*60e0*/  UISETP.NE.U32.AND UP1, UPT, UR46, URZ, UPT ;  /* 0x000000ff2e00728c */ /* 0x000fe2000bf25070 */
[----:B------:R-:W-:Y:S01]  /*60f0*/  ISETP.NE.AND.EX P4, PT, R55, RZ, PT, P4 ;  /* 0x000000ff3700720c */ /* 0x000fe20003f85340 */
[----:B------:R-:W-:Y:S01]  /*6100*/  UPLOP3.LUT UP0, UPT, UPT, UPT, UPT, 0x40, 0x4 ;  /* 0x000000000004789c */ /* 0x000fe20003f0e870 */
[----:B------:R-:W-:Y:S01]  /*6110*/  ISETP.NE.AND.EX P2, PT, RZ, UR45, PT, P2 ;  /* 0x0000002dff007c0c */ /* 0x000fe2000bf45320 */
[----:B------:R-:W-:Y:S01]  /*6120*/  UISETP.NE.AND.EX UP1, UPT, UR47, URZ, UPT, UP1 ;  /* 0x000000ff2f00728c */ /* 0x000fe2000bf25310 */
[----:B------:R-:W-:Y:S04]  /*6130*/  PLOP3.LUT P1, PT, PT, PT, UP2, 0x80, 0x8 ;  /* 0x000000000008781c */ /* 0x000fe80003f2f028 */
[----:B------:R-:W-:Y:S06]  /*6140*/  @UP2 UPLOP3.LUT UP0, UPT, UPT, UPT, UP1, 0x80, 0x8 ;  /* 0x000000000008289c */ /* 0x000fec0003f0f010 */
[----:B------:R-:W-:Y:S01]  /*6150*/  PLOP3.LUT P0, PT, PT, PT, UP0, 0x80, 0x8 ;  /* 0x000000000008781c */ /* 0x000fe20003f0f008 */
[----:B------:R-:W-:Y:S01]  /*6160*/  @!UPT UIADD3 URZ, UPT, UPT, URZ, URZ, URZ ;  /* 0x000000fffffff290 */ /* 0x000fe2000fffe0ff */
[----:B------:R-:W-:Y:S11]  /*6170*/  BRA.U !UP1, `(.L_x_104) ;  /* 0x0000000109387547 */ /* 0x000ff6000b800000 */
[----:B------:R-:W-:Y:S01]  /*6180*/  UISETP.NE.U32.AND UP0, UPT, UR44, URZ, UPT ;  /* 0x000000ff2c00728c */ /* 0x000fe2000bf05070 */
[----:B------:R-:W-:Y:S02]  /*6190*/  HFMA2 R0, -RZ, RZ, 0, 5.9604644775390625e-08 ;  /* 0x00000001ff007431 */ /* 0x000fe400000001ff */
[----:B------:R-:W-:Y:S01]  /*61a0*/  IMAD.MOV.U32 R59, RZ, RZ, 0x1 ;  /* 0x00000001ff3b7424 */ /* 0x000fe200078e00ff */
[----:B------:R-:W-:Y:S06]  /*61b0*/  UISETP.NE.AND.EX UP0, UPT, UR45, URZ, UPT, UP0 ;  /* 0x000000ff2d00728c */ /* 0x000fec000bf05300 */
[----:B------:R-:W-:Y:S05]  /*61c0*/  PLOP3.LUT P3, PT, PT, PT, UP0, 0x80, 0x8 ;  /* 0x000000000008781c */ /* 0x000fea0003f6f008 */
[----:B------:R-:W1:Y:S01]  /*61d0*/  @UP0 LDCU.64 UR6, c[0x0][0xa88] ;  /* 0x00015100ff0607ac */ /* 0x000e620008000a00 */
[----:B------:R-:W-:Y:S07]  /*61e0*/  @UP0 UIMAD UR4, UR36, UR46, URZ ;  /* 0x0000002e240402a4 */ /* 0x000fee000f8e02ff */
[----:B------:R-:W-:Y:S01]  /*61f0*/  @!P3 PRMT R59, R0, 0x7610, R59 ;  /* 0x00007610003bb816 */ /* 0x000fe2000000003b */
[----:B-1----:R-:W-:Y:S03]  /*6200*/  @UP0 UIMAD.WIDE UR6, UR4, 0x4, UR6 ;  /* 0x00000004040608a5 */ /* 0x002fe6000f8e0206 */
[----:B------:R-:W1:Y:S03]  /*6210*/  @!UP0 LDCU UR4, c[0x0][0xa80] ;  /* 0x00015000ff0487ac */ /* 0x000e660008000800 */
[----:B------:R-:W-:Y:S01]  /*6220*/  IMAD.U32 R4, RZ, RZ, UR6 ;  /* 0x00000006ff047e24 */ /* 0x000fe2000f8e00ff */
[----:B------:R-:W-:Y:S05]  /*6230*/  MOV R5, UR7 ;  /* 0x0000000700057c02 */ /* 0x000fea0008000f00 */
[----:B-----5:R2:W5:Y:S02]  /*6240*/  @P3 LDG.E R35, desc[UR38][R4.64] ;  /* 0x0000002604233981 */ /* 0x020564000c1e1900 */
[----:B-12---:R-:W-:Y:S02]  /*6250*/  @!P3 IMAD.U32 R35, RZ, RZ, UR4 ;  /* 0x00000004ff23be24 */ /* 0x006fe4000f8e00ff */
.L_x_104:
[----:B------:R-:W-:Y:S05]  /*6260*/  @!P4 BRA `(.L_x_105) ;  /* 0x000000000020c947 */ /* 0x000fea0003800000 */
[----:B------:R-:W-:Y:S04]  /*6270*/  ISETP.NE.U32.AND P3, PT, R52, RZ, PT ;  /* 0x000000ff3400720c */ /* 0x000fe80003f65070 */
[----:B------:R-:W-:Y:S11]  /*6280*/  ISETP.NE.AND.EX P3, PT, R53, RZ, PT, P3 ;  /* 0x000000ff3500720c */ /* 0x000ff60003f65330 */
[----:B------:R-:W-:Y:S02]  /*6290*/  @!UPT UIADD3 URZ, UPT, UPT, URZ, URZ, URZ ;  /* 0x000000fffffff290 */ /* 0x000fe4000fffe0ff */
[----:B------:R-:W1:Y:S01]  /*62a0*/  @P3 LDC.64 R4, c[0x0][0xaa8] ;  /* 0x0002aa00ff043b82 */ /* 0x000e620000000a00 */
[----:B------:R-:W-:Y:S04]  /*62b0*/  @P3 IMAD R0, R54, UR36, RZ ;  /* 0x0000002436003c24 */ /* 0x000fe8000f8e02ff */
[----:B-1----:R-:W-:Y:S05]  /*62c0*/  @P3 IMAD.WIDE R4, R0, 0x4, R4 ;  /* 0x0000000400043825 */ /* 0x002fea00078e0204 */
[----:B-----5:R1:W5:Y:S02]  /*62d0*/  @P3 LDG.E R32, desc[UR38][R4.64] ;  /* 0x0000002604203981 */ /* 0x020364000c1e1900 */
[----:B-1----:R-:W2:Y:S02]  /*62e0*/  @!P3 LDC R32, c[0x0][0xaa0] ;  /* 0x0002a800ff20bb82 */ /* 0x002ea40000000800 */
.L_x_105:
[----:B-----5:R-:W-:Y:S01]  /*62f0*/  FSETP.NEU.AND P3, PT, R35, RZ, PT ;  /* 0x000000ff2300720b */ /* 0x020fe20003f6d000 */
[----:B------:R-:W-:Y:S01]  /*6300*/  BSSY B1, `(.L_x_106) ;  /* 0x0000047000017945 */ /* 0x000fe20003800000 */
[----:B------:R-:W-:Y:S01]  /*6310*/  SEL R4, RZ, 0xffffffff, P2 ;  /* 0xffffffffff047807 */ /* 0x000fe20001000000 */
[----:B------:R-:W-:Y:S01]  /*6320*/  IMAD.MOV.U32 R81, RZ, RZ, 0x1 ;  /* 0x00000001ff517424 */ /* 0x000fe200078e00ff */
[----:B------:R-:W-:Y:S01]  /*6330*/  @P1 LOP3.LUT P2, RZ, R59, 0xff, RZ, 0xc0, !PT ;  /* 0x000000ff3bff1812 */ /* 0x000fe2000784c0ff */
[----:B------:R-:W-:Y:S01]  /*6340*/  IMAD R33, R30, 0x40, R31 ;  /* 0x000000401e217824 */ /* 0x000fe200078e021f */
[----:B------:R-:W-:Y:S01]  /*6350*/  @P1 SEL R3, RZ, 0xffffffff, P3 ;  /* 0xffffffffff031807 */ /* 0x000fe20001800000 */
[----:B------:R-:W-:Y:S01]  /*6360*/  IMAD.IADD R78, R71, 0x1, R70 ;  /* 0x00000001474e7824 */ /* 0x000fe200078e0246 */
[----:B------:R-:W-:Y:S01]  /*6370*/  LOP3.LUT R68, R68, 0x1, RZ, 0x3c, !PT ;  /* 0x0000000144447812 */ /* 0x000fe200078e3cff */
[----:B------:R-:W-:Y:S01]  /*6380*/  IMAD.IADD R74, R70, 0x1, R69 ;  /* 0x00000001464a7824 */ /* 0x000fe200078e0245 */
[----:B------:R-:W-:Y:S01]  /*6390*/  @P0 SEL R3, R4, R3, !P2 ;  /* 0x0000000304030207 */ /* 0x000fe20005000000 */
[----:B------:R-:W-:Y:S01]  /*63a0*/  IMAD.MOV.U32 R80, RZ, RZ, RZ ;  /* 0x000000ffff507224 */ /* 0x000fe200078e00ff */
[----:B------:R-:W-:Y:S01]  /*63b0*/  LEA R79, R30, UR48, 0x3 ;  /* 0x000000301e4f7c11 */ /* 0x000fe2000f8e18ff */
[----:B------:R-:W-:Y:S01]  /*63c0*/  IMAD.MOV.U32 R50, RZ, RZ, RZ ;  /* 0x000000ffff327224 */ /* 0x000fe200078e00ff */
[----:B------:R-:W-:Y:S02]  /*63d0*/  @P1 LOP3.LUT R3, R3, 0x1, RZ, 0xc0, !PT ;  /* 0x0000000103031812 */ /* 0x000fe400078ec0ff */
[----:B------:R-:W-:Y:S02]  /*63e0*/  CS2R R48, SRZ ;  /* 0x0000000000307805 */ /* 0x000fe4000001ff00 */
[----:B------:R-:W-:Y:S02]  /*63f0*/  SHF.L.U32 R0, R67, 0x1f, RZ ;  /* 0x0000001f43007819 */ /* 0x000fe400000006ff */
[----:B------:R-:W-:Y:S02]  /*6400*/  CS2R R46, SRZ ;  /* 0x00000000002e7805 */ /* 0x000fe4000001ff00 */
[----:B------:R-:W-:Y:S02]  /*6410*/  ISETP.NE.U32.OR P5, PT, R3, 0x1, !P1 ;  /* 0x000000010300780c */ /* 0x000fe40004fa5470 */
[----:B------:R-:W-:Y:S02]  /*6420*/  CS2R R44, SRZ ;  /* 0x00000000002c7805 */ /* 0x000fe4000001ff00 */
[----:B------:R-:W-:Y:S02]  /*6430*/  PLOP3.LUT P2, PT, PT, PT, UP1, 0x80, 0x8 ;  /* 0x000000000008781c */ /* 0x000fe40003f4f018 */
[----:B------:R-:W-:Y:S02]  /*6440*/  CS2R R42, SRZ ;  /* 0x00000000002a7805 */ /* 0x000fe4000001ff00 */
[----:B------:R-:W-:Y:S02]  /*6450*/  LOP3.LUT P4, R75, R59, 0xff, RZ, 0xc0, !PT ;  /* 0x000000ff3b4b7812 */ /* 0x000fe4000788c0ff */
[----:B------:R-:W-:Y:S02]  /*6460*/  CS2R R40, SRZ ;  /* 0x0000000000287805 */ /* 0x000fe4000001ff00 */
[----:B------:R-:W-:Y:S02]  /*6470*/  SEL R3, RZ, 0xffffffff, P3 ;  /* 0xffffffffff037807 */ /* 0x000fe40001800000 */
[----:B------:R-:W-:Y:S02]  /*6480*/  CS2R R38, SRZ ;  /* 0x0000000000267805 */ /* 0x000fe4000001ff00 */
[----:B------:R-:W-:Y:S02]  /*6490*/  P2R R77, PR, RZ, 0x20 ;  /* 0x00000020ff4d7803 */ /* 0x000fe40000000000 */
[----:B------:R-:W-:Y:S01]  /*64a0*/  CS2R R36, SRZ ;  /* 0x0000000000247805 */ /* 0x000fe2000001ff00 */
[----:B------:R-:W-:Y:S01]  /*64b0*/  IMAD.MOV.U32 R34, RZ, RZ, RZ ;  /* 0x000000ffff227224 */ /* 0x000fe200078e00ff */
[----:B------:R-:W-:Y:S02]  /*64c0*/  @P5 SHF.L.U32 R5, R68, 0x1f, RZ ;  /* 0x0000001f44055819 */ /* 0x000fe400000006ff */
[----:B------:R-:W-:Y:S02]  /*64d0*/  @P2 SEL R3, R4, R3, !P4 ;  /* 0x0000000304032207 */ /* 0x000fe40006000000 */
[----:B------:R-:W1:Y:S02]  /*64e0*/  @P5 SYNCS.PHASECHK.TRANS64.TRYWAIT P1, [UR48+0xd0], R5 ;  /* 0x0000d005ff0055a7 */ /* 0x000e640008021130 */
[----:B------:R-:W-:Y:S04]  /*64f0*/  LOP3.LUT R3, R3, 0x1, RZ, 0xc0, !PT ;  /* 0x0000000103037812 */ /* 0x000fe800078ec0ff */
[----:B------:R-:W-:Y:S04]  /*6500*/  ISETP.NE.U32.AND P2, PT, R3, 0x1, PT ;  /* 0x000000010300780c */ /* 0x000fe80003f45070 */
[----:B------:R-:W-:Y:S01]  /*6510*/  P2R R82, PR, RZ, 0x4 ;  /* 0x00000004ff527803 */ /* 0x000fe20000000000 */
[----:B------:R3:W4:Y:S01]  /*6520*/  SYNCS.PHASECHK.TRANS64.TRYWAIT P0, [R79+URZ+0x140], R0 ;  /* 0x000140004f0075a7 */ /* 0x00072200080011ff */
[----:B-1----:R-:W-:Y:S01]  /*6530*/  @P5 SEL R81, RZ, 0x1, !P1 ;  /* 0x00000001ff515807 */ /* 0x002fe20004800000 */
[----:B---3--:R-:W-:Y:S06]  /*6540*/  @!P5 BRA `(.L_x_107) ;  /* 0x000000000088d947 */ /* 0x008fec0003800000 */
[----:B------:R-:W-:Y:S01]  /*6550*/  IMAD.MOV.U32 R34, RZ, RZ, RZ ;  /* 0x000000ffff227224 */ /* 0x000fe200078e00ff */
[----:B------:R-:W-:Y:S01]  /*6560*/  ISETP.NE.AND P1, PT, R81, RZ, PT ;  /* 0x000000ff5100720c */ /* 0x000fe20003f25270 */
[----:B------:R-:W-:Y:S01]  /*6570*/  BSSY B0, `(.L_x_108) ;  /* 0x000000c000007945 */ /* 0x000fe20003800000 */
[----:B------:R-:W-:Y:S02]  /*6580*/  CS2R R36, SRZ ;  /* 0x0000000000247805 */ /* 0x000fe4000001ff00 */
[----:B------:R-:W-:Y:S02]  /*6590*/  CS2R R38, SRZ ;  /* 0x0000000000267805 */ /* 0x000fe4000001ff00 */
[----:B------:R-:W-:Y:S02]  /*65a0*/  CS2R R40, SRZ ;  /* 0x0000000000287805 */ /* 0x000fe4000001ff00 */
[----:B------:R-:W-:Y:S02]  /*65b0*/  CS2R R42, SRZ ;  /* 0x00000000002a7805 */ /* 0x000fe4000001ff00 */
[----:B------:R-:W-:Y:S02]  /*65c0*/  CS2R R44, SRZ ;  /* 0x00000000002c7805 */ /* 0x000fe4000001ff00 */
[----:B------:R-:W-:Y:S02]  /*65d0*/  CS2R R46, SRZ ;  /* 0x00000000002e7805 */ /* 0x000fe4000001ff00 */
[----:B------:R-:W-:Y:S01]  /*65e0*/  CS2R R48, SRZ ;  /* 0x0000000000307805 */ /* 0x000fe2000001ff00 */
[----:B------:R-:W-:Y:S06]  /*65f0*/  @P1 BRA `(.L_x_109) ;  /* 0x00000000000c1947 */ /* 0x000fec0003800000 */
[----:B------:R-:W-:Y:S04]  /*6600*/  SHF.L.U32 R4, R68, 0x1f, RZ ;  /* 0x0000001f44047819 */ /* 0x000fe800000006ff */
[----:B------:R-:W1:Y:S02]  /*6610*/  SYNCS.PHASECHK.TRANS64.TRYWAIT P1, [UR48+0xd0], R4 ;  /* 0x0000d004ff0075a7 */ /* 0x000e640008021130 */
[----:B-1----:R-:W-:Y:S05]  /*6620*/  @!P1 BRA `(.L_x_110) ;  /* 0x0000003400b49947 */ /* 0x002fea0003800000 */
.L_x_109:
[----:B------:R-:W-:Y:S05]  /*6630*/  BSYNC B0 ;  /* 0x0000000000007941 */ /* 0x000fea0003800000 */
.L_x_108:
[----:B------:R-:W-:Y:S01]  /*6640*/  ISETP.NE.AND P1, PT, R82, RZ, PT ;  /* 0x000000ff5200720c */ /* 0x000fe20003f25270 */
[----:B------:R-:W-:Y:S11]  /*6650*/  HFMA2 R80, -RZ, RZ, 0, 5.9604644775390625e-08 ;  /* 0x00000001ff507431 */ /* 0x000ff600000001ff */
[----:B------:R-:W-:Y:S01]  /*6660*/  @!UPT UIADD3 URZ, UPT, UPT, URZ, URZ, URZ ;  /* 0x000000fffffff290 */ /* 0x000fe2000fffe0ff */
[----:B------:R3:W1:Y:S04]  /*6670*/  @P1 LDS R50, [R74+0x600] ;  /* 0x000600004a321984 */ /* 0x0006680000000800 */
[----:B------:R3:W1:Y:S04]  /*6680*/  @P1 LDS R34, [R71] ;  /* 0x0000000047221984 */ /* 0x0006680000000800 */
[----:B------:R3:W1:Y:S04]  /*6690*/  @P1 LDS R36, [R78] ;  /* 0x000000004e241984 */ /* 0x0006680000000800 */
[----:B------:R3:W1:Y:S04]  /*66a0*/  @P1 LDS R37, [R69] ;  /* 0x0000000045251984 */ /* 0x0006680000000800 */
[----:B------:R3:W1:Y:S04]  /*66b0*/  @P1 LDS R38, [R74] ;  /* 0x000000004a261984 */ /* 0x0006680000000800 */
[----:B------:R3:W1:Y:S04]  /*66c0*/  @P1 LDS R39, [R71+0x200] ;  /* 0x0002000047271984 */ /* 0x0006680000000800 */
        /* <DEDUP_REMOVED lines=9> */
[----:B------:R3:W1:Y:S02]  /*6760*/  @P1 LDS R49, [R69+0x600] ;  /* 0x0006000045311984 */ /* 0x0006640000000800 */
.L_x_107:
[----:B------:R-:W-:Y:S05]  /*6770*/  BSYNC B1 ;  /* 0x0000000000017941 */ /* 0x000fea0003800000 */
.L_x_106:
[----:B-1----:R-:W-:Y:S04]  /*6780*/  SHF.R.U32.HI R4, RZ, 0x15, R33 ;  /* 0x00000015ff047819 */ /* 0x002fe80000011621 */
[----:B------:R-:W-:Y:S01]  /*6790*/  LOP3.LUT P1, RZ, R4, 0x3, R63, 0x48, !PT ;  /* 0x0000000304ff7812 */ /* 0x000fe2000782483f */
[----:B------:R-:W-:Y:S01]  /*67a0*/  @!UPT UIADD3 URZ, UPT, UPT, URZ, URZ, URZ ;  /* 0x000000fffffff290 */ /* 0x000fe2000fffe0ff */
[----:B----4-:R-:W-:Y:S11]  /*67b0*/  @P0 BRA `(.L_x_111) ;  /* 0x0000000000080947 */ /* 0x010ff60003800000 */
[----:B------:R-:W1:Y:S02]  /*67c0*/  SYNCS.PHASECHK.TRANS64.TRYWAIT P0, [R79+URZ+0x140], R0 ;  /* 0x000140004f0075a7 */ /* 0x000e6400080011ff */
[----:B-1----:R-:W-:Y:S05]  /*67d0*/  @!P0 BRA `(.L_x_112) ;  /* 0x0000003400608947 */ /* 0x002fea0003800000 */
.L_x_111:
[----:B------:R-:W-:Y:S05]  /*67e0*/  @!P1 BRA `(.L_x_113) ;  /* 0x0000000000409947 */ /* 0x000fea0003800000 */
[----:B------:R-:W4:Y:S01]  /*67f0*/  LDCU.64 UR8, c[0x4][0x70] ;  /* 0x01000e00ff0877ac */ /* 0x000f220008000a00 */
[----:B------:R-:W-:Y:S01]  /*6800*/  MOV R15, 0x0 ;  /* 0x00000000000f7802 */ /* 0x000fe20000000f00 */
[----:B------:R-:W-:Y:S02]  /*6810*/  HFMA2 R12, -RZ, RZ, 0, 5.9604644775390625e-08 ;  /* 0x00000001ff0c7431 */ /* 0x000fe400000001ff */
[----:B------:R-:W-:Y:S02]  /*6820*/  IMAD.MOV.U32 R8, RZ, RZ, 0x192 ;  /* 0x00000192ff087424 */ /* 0x000fe400078e00ff */
[----:B------:R-:W-:Y:S01]  /*6830*/  IMAD.MOV.U32 R13, RZ, RZ, RZ ;  /* 0x000000ffff0d7224 */ /* 0x000fe200078e00ff */
[----:B------:R-:W5:Y:S01]  /*6840*/  LDCU.64 UR6, c[0x4][0x78] ;  /* 0x01000f00ff0677ac */ /* 0x000f620008000a00 */
[----:B------:R-:W1:Y:S01]  /*6850*/  LDC.64 R14, c[0x4][R15] ;  /* 0x010000000f0e7b82 */ /* 0x000e620000000a00 */
[----:B------:R-:W2:Y:S01]  /*6860*/  LDCU.64 UR4, c[0x4][0x10] ;  /* 0x01000200ff0477ac */ /* 0x000ea20008000a00 */
[----:B----4-:R-:W-:Y:S01]  /*6870*/  MOV R5, UR9 ;  /* 0x0000000900057c02 */ /* 0x010fe20008000f00 */
[----:B------:R-:W-:Y:S01]  /*6880*/  IMAD.U32 R4, RZ, RZ, UR8 ;  /* 0x00000008ff047e24 */ /* 0x000fe2000f8e00ff */
[----:B-----5:R-:W-:Y:S01]  /*6890*/  MOV R7, UR7 ;  /* 0x0000000700077c02 */ /* 0x020fe20008000f00 */
[----:B------:R-:W-:Y:S01]  /*68a0*/  IMAD.U32 R6, RZ, RZ, UR6 ;  /* 0x00000006ff067e24 */ /* 0x000fe2000f8e00ff */
[----:B--2---:R-:W-:Y:S01]  /*68b0*/  MOV R11, UR5 ;  /* 0x00000005000b7c02 */ /* 0x004fe20008000f00 */
[----:B------:R-:W-:Y:S02]  /*68c0*/  IMAD.U32 R10, RZ, RZ, UR4 ;  /* 0x00000004ff0a7e24 */ /* 0x000fe4000f8e00ff */
[----:B------:R-:W-:Y:S07]  /*68d0*/  LEPC R20, `(.L_x_113) ;  /* 0x000000001014794e */ /* 0x000fee0000000000 */
[----:B-1-3--:R-:W-:Y:S05]  /*68e0*/  CALL.ABS.NOINC R14 ;  /* 0x000000000e007343 */ /* 0x00afea0003c00000 */
.L_x_113:
[----:B------:R-:W-:Y:S05]  /*68f0*/  WARPSYNC.ALL ;  /* 0x0000000000007948 */ /* 0x000fea0003800000 */
[----:B------:R-:W-:Y:S01]  /*6900*/  R2UR UR4, R33 ;  /* 0x00000000210472ca */ /* 0x000fe200000e0000 */
[----:B------:R-:W-:Y:S01]  /*6910*/  BSSY.RECONVERGENT B0, `(.L_x_114) ;  /* 0x0000053000007945 */ /* 0x000fe20003800200 */
[----:B------:R-:W-:Y:S11]  /*6920*/  ISETP.NE.AND P0, PT, R72, RZ, PT ;  /* 0x000000ff4800720c */ /* 0x000ff60003f05270 */
[----:B------:R-:W2:Y:S02]  /*6930*/  LDTM.x16 R4, tmem[UR4] ;  /* 0x00000004000479ee */ /* 0x000ea40008240000 */
[C---:B--2---:R-:W-:Y:S01]  /*6940*/  FMUL R4, R32.reuse, R4 ;  /* 0x0000000420047220 */ /* 0x044fe20000400000 */
[C---:B------:R-:W-:Y:S01]  /*6950*/  FMUL R5, R32.reuse, R5 ;  /* 0x0000000520057220 */ /* 0x040fe20000400000 */
[C---:B------:R-:W-:Y:S01]  /*6960*/  FMUL R6, R32.reuse, R6 ;  /* 0x0000000620067220 */ /* 0x040fe20000400000 */
[C---:B------:R-:W-:Y:S01]  /*6970*/  FMUL R7, R32.reuse, R7 ;  /* 0x0000000720077220 */ /* 0x040fe20000400000 */
[C---:B------:R-:W-:Y:S01]  /*6980*/  FFMA R4, R35.reuse, R34, R4 ;  /* 0x0000002223047223 */ /* 0x040fe20000000004 */
[C---:B------:R-:W-:Y:S01]  /*6990*/  FFMA R5, R35.reuse, R36, R5 ;  /* 0x0000002423057223 */ /* 0x040fe20000000005 */
[C---:B------:R-:W-:Y:S01]  /*69a0*/  FFMA R6, R35.reuse, R37, R6 ;  /* 0x0000002523067223 */ /* 0x040fe20000000006 */
[C---:B------:R-:W-:Y:S01]  /*69b0*/  FFMA R7, R35.reuse, R38, R7 ;  /* 0x0000002623077223 */ /* 0x040fe20000000007 */
[C---:B------:R-:W-:Y:S01]  /*69c0*/  FMUL R8, R32.reuse, R8 ;  /* 0x0000000820087220 */ /* 0x040fe20000400000 */
[----:B------:R2:W-:Y:S01]  /*69d0*/  STS [R71], R4 ;  /* 0x0000000447007388 */ /* 0x0005e20000000800 */
[C---:B------:R-:W-:Y:S01]  /*69e0*/  FMUL R9, R32.reuse, R9 ;  /* 0x0000000920097220 */ /* 0x040fe20000400000 */
[C---:B------:R-:W-:Y:S01]  /*69f0*/  FMUL R10, R32.reuse, R10 ;  /* 0x0000000a200a7220 */ /* 0x040fe20000400000 */
[C---:B------:R-:W-:Y:S01]  /*6a00*/  FFMA R8, R35.reuse, R39, R8 ;  /* 0x0000002723087223 */ /* 0x040fe20000000008 */
[----:B------:R2:W-:Y:S01]  /*6a10*/  STS [R78], R5 ;  /* 0x000000054e007388 */ /* 0x0005e20000000800 */
        /* <DEDUP_REMOVED lines=11> */
[----:B------:R2:W-:Y:S01]  /*6ad0*/  STS [R71+0x200], R8 ;  /* 0x0002000847007388 */ /* 0x0005e20000000800 */
[C---:B------:R-:W-:Y:S01]  /*6ae0*/  FMUL R15, R32.reuse, R15 ;  /* 0x0000000f200f7220 */ /* 0x040fe20000400000 */
[C---:B------:R-:W-:Y:S01]  /*6af0*/  FMUL R16, R32.reuse, R16 ;  /* 0x0000001020107220 */ /* 0x040fe20000400000 */
[C---:B------:R-:W-:Y:S01]  /*6b00*/  FFMA R14, R35.reuse, R45, R14 ;  /* 0x0000002d230e7223 */ /* 0x040fe2000000000e */
[----:B------:R2:W-:Y:S01]  /*6b10*/  STS [R78+0x200], R9 ;  /* 0x000200094e007388 */ /* 0x0005e20000000800 */
[C---:B------:R-:W-:Y:S01]  /*6b20*/  FFMA R15, R35.reuse, R46, R15 ;  /* 0x0000002e230f7223 */ /* 0x040fe2000000000f */
[C---:B------:R-:W-:Y:S01]  /*6b30*/  FFMA R16, R35.reuse, R47, R16 ;  /* 0x0000002f23107223 */ /* 0x040fe20000000010 */
[C---:B------:R-:W-:Y:S01]  /*6b40*/  FMUL R17, R32.reuse, R17 ;  /* 0x0000001120117220 */ /* 0x040fe20000400000 */
[----:B------:R2:W-:Y:S01]  /*6b50*/  STS [R69+0x200], R10 ;  /* 0x0002000a45007388 */ /* 0x0005e20000000800 */
[C---:B------:R-:W-:Y:S01]  /*6b60*/  FMUL R18, R32.reuse, R18 ;  /* 0x0000001220127220 */ /* 0x040fe20000400000 */
[----:B------:R-:W-:Y:S01]  /*6b70*/  FMUL R19, R32, R19 ;  /* 0x0000001320137220 */ /* 0x000fe20000400000 */
[C---:B------:R-:W-:Y:S01]  /*6b80*/  FFMA R17, R35.reuse, R48, R17 ;  /* 0x0000003023117223 */ /* 0x040fe20000000011 */
[----:B------:R2:W-:Y:S01]  /*6b90*/  STS [R74+0x200], R11 ;  /* 0x0002000b4a007388 */ /* 0x0005e20000000800 */
[C---:B------:R-:W-:Y:S01]  /*6ba0*/  FFMA R18, R35.reuse, R49, R18 ;  /* 0x0000003123127223 */ /* 0x040fe20000000012 */
[----:B------:R-:W-:Y:S02]  /*6bb0*/  FFMA R19, R35, R50, R19 ;  /* 0x0000003223137223 */ /* 0x000fe40000000013 */
[----:B------:R2:W-:Y:S04]  /*6bc0*/  STS [R71+0x400], R12 ;  /* 0x0004000c47007388 */ /* 0x0005e80000000800 */
[----:B------:R2:W-:Y:S04]  /*6bd0*/  STS [R78+0x400], R13 ;  /* 0x0004000d4e007388 */ /* 0x0005e80000000800 */
[----:B------:R2:W-:Y:S04]  /*6be0*/  STS [R69+0x400], R14 ;  /* 0x0004000e45007388 */ /* 0x0005e80000000800 */
[----:B------:R2:W-:Y:S04]  /*6bf0*/  STS [R74+0x400], R15 ;  /* 0x0004000f4a007388 */ /* 0x0005e80000000800 */
[----:B------:R2:W-:Y:S04]  /*6c00*/  STS [R71+0x600], R16 ;  /* 0x0006001047007388 */ /* 0x0005e80000000800 */
[----:B------:R2:W-:Y:S04]  /*6c10*/  STS [R78+0x600], R17 ;  /* 0x000600114e007388 */ /* 0x0005e80000000800 */
[----:B------:R2:W-:Y:S04]  /*6c20*/  STS [R69+0x600], R18 ;  /* 0x0006001245007388 */ /* 0x0005e80000000800 */
[----:B------:R2:W-:Y:S01]  /*6c30*/  STS [R74+0x600], R19 ;  /* 0x000600134a007388 */ /* 0x0005e20000000800 */
[----:B------:R-:W-:Y:S01]  /*6c40*/  @!PT LDS RZ, [RZ] ;  /* 0x00000000fffff984 */ /* 0x000fe20000000800 */
[----:B------:R-:W-:Y:S01]  /*6c50*/  @!PT LDS RZ, [RZ] ;  /* 0x00000000fffff984 */ /* 0x000fe20000000800 */
[----:B------:R-:W-:Y:S01]  /*6c60*/  @!PT LDS RZ, [RZ] ;  /* 0x00000000fffff984 */ /* 0x000fe20000000800 */
[----:B------:R-:W-:Y:S01]  /*6c70*/  @!PT LDS RZ, [RZ] ;  /* 0x00000000fffff984 */ /* 0x000fe20000000800 */
[----:B------:R4:W-:Y:S06]  /*6c80*/  MEMBAR.ALL.CTA ;  /* 0x0000000000007992 */ /* 0x0009ec0000008000 */
[----:B----4-:R-:W4:Y:S02]  /*6c90*/  FENCE.VIEW.ASYNC.S ;  /* 0x00000000000073c6 */ /* 0x010f240000000000 */
[----:B----4-:R-:W-:Y:S06]  /*6ca0*/  BAR.SYNC.DEFER_BLOCKING 0x1, 0x80 ;  /* 0x0042000000007b1d */ /* 0x010fec0000010000 */
[----:B------:R-:W-:Y:S05]  /*6cb0*/  @P0 BRA `(.L_x_115) ;  /* 0x0000000000600947 */ /* 0x000fea0003800000 */
[----:B------:R-:W-:Y:S02]  /*6cc0*/  UIADD3 UR4, UPT, UPT, UR48, 0x200, URZ ;  /* 0x0000020030047890 */ /* 0x000fe4000fffe0ff */
[----:B------:R-:W-:Y:S01]  /*6cd0*/  UIADD3 UR16, UP0, UPT, UR52, 0x880, URZ ;  /* 0x0000088034107890 */ /* 0x000fe2000ff1e0ff */
[----:B------:R-:W-:Y:S01]  /*6ce0*/  UMOV UR43, UR36 ;  /* 0x00000024002b7c82 */ /* 0x000fe20008000000 */
[----:B------:R-:W-:Y:S02]  /*6cf0*/  UIADD3 UR13, UPT, UPT, UR41, 0x20, URZ ;  /* 0x00000020290d7890 */ /* 0x000fe4000fffe0ff */
[----:B------:R-:W-:Y:S01]  /*6d00*/  MOV R64, UR4 ;  /* 0x0000000400407c02 */ /* 0x000fe20008000f00 */
[----:B------:R-:W-:Y:S02]  /*6d10*/  UIADD3.X UR17, UPT, UPT, URZ, UR53, URZ, UP0, !UPT ;  /* 0x00000035ff117290 */ /* 0x000fe400087fe4ff */
[----:B------:R-:W-:Y:S01]  /*6d20*/  UIADD3 UR12, UPT, UPT, UR48, 0xa00, URZ ;  /* 0x00000a00300c7890 */ /* 0x000fe2000fffe0ff */
[----:B------:R-:W-:Y:S01]  /*6d30*/  R2UR UR40, R64 ;  /* 0x00000000402872ca */ /* 0x000fe200000e0000 */
[----:B------:R-:W-:Y:S01]  /*6d40*/  UMOV UR14, UR42 ;  /* 0x0000002a000e7c82 */ /* 0x000fe20008000000 */
[----:B------:R-:W-:Y:S01]  /*6d50*/  UMOV UR15, UR36 ;  /* 0x00000024000f7c82 */ /* 0x000fe20008000000 */
[----:B------:R-:W-:Y:S02]  /*6d60*/  UIADD3 UR9, UPT, UPT, UR41, 0x40, URZ ;  /* 0x0000004029097890 */ /* 0x000fe4000fffe0ff */
[----:B------:R-:W-:Y:S01]  /*6d70*/  UIADD3 UR8, UPT, UPT, UR48, 0x1200, URZ ;  /* 0x0000120030087890 */ /* 0x000fe2000fffe0ff */
[----:B------:R-:W-:Y:S01]  /*6d80*/  UMOV UR10, UR42 ;  /* 0x0000002a000a7c82 */ /* 0x000fe20008000000 */
[----:B------:R-:W-:Y:S01]  /*6d90*/  UMOV UR11, UR36 ;  /* 0x00000024000b7c82 */ /* 0x000fe20008000000 */
[----:B------:R-:W-:Y:S02]  /*6da0*/  UIADD3 UR5, UPT, UPT, UR41, 0x60, URZ ;  /* 0x0000006029057890 */ /* 0x000fe4000fffe0ff */
[----:B------:R-:W-:Y:S03]  /*6db0*/  UIADD3 UR4, UPT, UPT, UR48, 0x1a00, URZ ;  /* 0x00001a0030047890 */ /* 0x000fe6000fffe0ff */
[----:B------:R4:W-:Y:S01]  /*6dc0*/  UTMASTG.3D [UR40], [UR16] ;  /* 0x00000028100073b5 */ /* 0x0009e20008010000 */
[----:B------:R-:W-:Y:S01]  /*6dd0*/  UMOV UR6, UR42 ;  /* 0x0000002a00067c82 */ /* 0x000fe20008000000 */
[----:B------:R-:W-:Y:S01]  /*6de0*/  UMOV UR7, UR36 ;  /* 0x0000002400077c82 */ /* 0x000fe20008000000 */
[----:B------:R4:W-:Y:S01]  /*6df0*/  UTMASTG.3D [UR12], [UR16] ;  /* 0x0000000c100073b5 */ /* 0x0009e20008010000 */
[----:B------:R4:W-:Y:S02]  /*6e00*/  UTMASTG.3D [UR8], [UR16] ;  /* 0x00000008100073b5 */ /* 0x0009e40008010000 */
[----:B------:R4:W-:Y:S01]  /*6e10*/  UTMASTG.3D [UR4], [UR16] ;  /* 0x00000004100073b5 */ /* 0x0009e20008010000 */
[----:B------:R0:W-:Y:S01]  /*6e20*/  UTMACMDFLUSH ;  /* 0x00000000000079b7 */ /* 0x0001e20000000000 */
[----:B----4-:R-:W-:Y:S04]  /*6e30*/  DEPBAR.LE SB0, 0x1 ;  /* 0x000080400000791a */ /* 0x010fe80000000000 */
.L_x_115:
[----:B------:R-:W-:Y:S05]  /*6e40*/  BSYNC.RECONVERGENT B0 ;  /* 0x0000000000007941 */ /* 0x000fea0003800200 */
.L_x_114:
[----:B------:R-:W-:Y:S01]  /*6e50*/  BAR.SYNC.DEFER_BLOCKING 0x1, 0x80 ;  /* 0x0042000000007b1d */ /* 0x000fe20000010000 */
[----:B------:R-:W-:Y:S01]  /*6e60*/  ISETP.NE.AND P1, PT, R77, RZ, PT ;  /* 0x000000ff4d00720c */ /* 0x000fe20003f25270 */
[----:B------:R-:W-:Y:S01]  /*6e70*/  UISETP.NE.AND UP0, UPT, UR49, URZ, UPT ;  /* 0x000000ff3100728c */ /* 0x000fe2000bf05270 */
[----:B------:R-:W-:Y:S11]  /*6e80*/  LEA R3, R80, UR48, 0x3 ;  /* 0x0000003050037c11 */ /* 0x000ff6000f8e18ff */
[----:B--2---:R-:W-:Y:S01]  /*6e90*/  @P1 SHF.L.U32 R4, R68, 0x1f, RZ ;  /* 0x0000001f44041819 */ /* 0x004fe200000006ff */
[----:B------:R-:W-:Y:S06]  /*6ea0*/  BRA.U !UP0, `(.L_x_116) ;  /* 0x0000000108247547 */ /* 0x000fec000b800000 */
[----:B------:R-:W-:Y:S01]  /*6eb0*/  IMAD.U32 R5, RZ, RZ, UR51 ;  /* 0x00000033ff057e24 */ /* 0x000fe2000f8e00ff */
[----:B-1----:R-:W-:Y:S01]  /*6ec0*/  MOV R0, UR37 ;  /* 0x0000002500007c02 */ /* 0x002fe20008000f00 */
[----:B------:R-:W-:Y:S03]  /*6ed0*/  UIADD3 UR51, UPT, UPT, UR51, 0x1, URZ ;  /* 0x0000000133337890 */ /* 0x000fe6000fffe0ff */
[----:B------:R-:W-:Y:S01]  /*6ee0*/  @P1 LEA R5, R5, UR48, 0x3 ;  /* 0x0000003005051c11 */ /* 0x000fe2000f8e18ff */
[----:B------:R-:W-:Y:S04]  /*6ef0*/  UISETP.NE.AND UP0, UPT, UR51, 0x4, UPT ;  /* 0x000000043300788c */ /* 0x000fe8000bf05270 */
[----:B------:R-:W-:Y:S01]  /*6f00*/  @P1 VIADD R5, R5, 0xf0 ;  /* 0x000000f005051836 */ /* 0x000fe20000000000 */
[----:B------:R-:W-:Y:S04]  /*6f10*/  USEL UR51, UR51, URZ, UP0 ;  /* 0x000000ff33337287 */ /* 0x000fe80008000000 */
[----:B------:R-:W-:Y:S04]  /*6f20*/  @P1 PRMT R0, R0, 0x654, R5 ;  /* 0x0000065400001816 */ /* 0x000fe80000000005 */
[----:B------:R2:W-:Y:S04]  /*6f30*/  @P1 SYNCS.ARRIVE.TRANS64.RED.A1T0 RZ, [R0+URZ], RZ ;  /* 0x000000ff00ff19a7 */ /* 0x0005e800081004ff */
.L_x_116:
[----:B------:R-:W4:Y:S01]  /*6f40*/  @P1 SYNCS.PHASECHK.TRANS64.TRYWAIT P0, [R3+URZ+0xd0], R4 ;  /* 0x0000d004030015a7 */ /* 0x000f2200080011ff */
[----:B------:R-:W-:Y:S01]  /*6f50*/  BSSY B1, `(.L_x_117) ;  /* 0x0000023000017945 */ /* 0x000fe20003800000 */
[----:B----4-:R-:W-:Y:S03]  /*6f60*/  @P1 SEL R81, RZ, 0x1, !P0 ;  /* 0x00000001ff511807 */ /* 0x010fe60004000000 */
[----:B------:R-:W-:Y:S05]  /*6f70*/  @!P1 BRA `(.L_x_118) ;  /* 0x0000000000809947 */ /* 0x000fea0003800000 */
[----:B------:R-:W-:Y:S01]  /*6f80*/  ISETP.NE.AND P0, PT, R81, RZ, PT ;  /* 0x000000ff5100720c */ /* 0x000fe20003f05270 */
[----:B------:R-:W-:Y:S01]  /*6f90*/  BSSY B0, `(.L_x_119) ;  /* 0x0000009000007945 */ /* 0x000fe20003800000 */
[----:B------:R-:W-:Y:S11]  /*6fa0*/  ISETP.NE.AND P1, PT, R82, RZ, PT ;  /* 0x000000ff5200720c */ /* 0x000ff60003f25270 */
[----:B------:R-:W-:Y:S02]  /*6fb0*/  @!UPT UIADD3 URZ, UPT, UPT, URZ, URZ, URZ ;  /* 0x000000fffffff290 */ /* 0x000fe4000fffe0ff */
[C---:B------:R-:W-:Y:S02]  /*6fc0*/  @P1 IMAD R5, R80.reuse, 0x2000, R71 ;  /* 0x0000200050051824 */ /* 0x040fe400078e0247 */
[----:B------:R-:W-:Y:S01]  /*6fd0*/  @P1 IMAD R4, R80, 0x2000, R78 ;  /* 0x0000200050041824 */ /* 0x000fe200078e024e */
[----:B------:R-:W-:Y:S06]  /*6fe0*/  @P0 BRA `(.L_x_120) ;  /* 0x00000000000c0947 */ /* 0x000fec0003800000 */
[----:B-12---:R-:W-:Y:S04]  /*6ff0*/  SHF.L.U32 R0, R68, 0x1f, RZ ;  /* 0x0000001f44007819 */ /* 0x006fe800000006ff */
[----:B------:R-:W1:Y:S02]  /*7000*/  SYNCS.PHASECHK.TRANS64.TRYWAIT P0, [R3+URZ+0xd0], R0 ;  /* 0x0000d000030075a7 */ /* 0x000e6400080011ff */
[----:B-1----:R-:W-:Y:S05]  /*7010*/  @!P0 BRA `(.L_x_121) ;  /* 0x0000002c00648947 */ /* 0x002fea0003800000 */
.L_x_120:
[----:B------:R-:W-:Y:S05]  /*7020*/  BSYNC B0 ;  /* 0x0000000000007941 */ /* 0x000fea0003800000 */
.L_x_119:
[----:B------:R-:W-:Y:S11]  /*7030*/  ISETP.NE.AND P0, PT, R82, RZ, PT ;  /* 0x000000ff5200720c */ /* 0x000ff60003f05270 */
[----:B------:R-:W-:Y:S02]  /*7040*/  @!UPT UIADD3 URZ, UPT, UPT, URZ, URZ, URZ ;  /* 0x000000fffffff290 */ /* 0x000fe4000fffe0ff */
[----:B------:R4:W3:Y:S01]  /*7050*/  @P0 LDS R34, [R5] ;  /* 0x0000000005220984 */ /* 0x0008e20000000800 */
[C---:B-12---:R-:W-:Y:S01]  /*7060*/  @P0 IMAD R0, R80.reuse, 0x2000, R69 ;  /* 0x0000200050000824 */ /* 0x046fe200078e0245 */
[C---:B------:R-:W-:Y:S01]  /*7070*/  @P0 LEA R3, R80.reuse, R74, 0xd ;  /* 0x0000004a50030211 */ /* 0x040fe200078e68ff */
[----:B------:R-:W-:Y:S01]  /*7080*/  VIADD R80, R80, 0x1 ;  /* 0x0000000150507836 */ /* 0x000fe20000000000 */
[----:B------:R4:W1:Y:S04]  /*7090*/  @P0 LDS R39, [R5+0x200] ;  /* 0x0002000005270984 */ /* 0x0008680000000800 */
[----:B------:R4:W2:Y:S04]  /*70a0*/  @P0 LDS R43, [R5+0x400] ;  /* 0x00040000052b0984 */ /* 0x0008a80000000800 */
[----:B------:R4:W1:Y:S04]  /*70b0*/  @P0 LDS R47, [R5+0x600] ;  /* 0x00060000052f0984 */ /* 0x0008680000000800 */
[----:B------:R4:W1:Y:S04]  /*70c0*/  @P0 LDS R36, [R4] ;  /* 0x0000000004240984 */ /* 0x0008680000000800 */
[----:B------:R4:W1:Y:S04]  /*70d0*/  @P0 LDS R40, [R4+0x200] ;  /* 0x0002000004280984 */ /* 0x0008680000000800 */
[----:B------:R4:W1:Y:S04]  /*70e0*/  @P0 LDS R44, [R4+0x400] ;  /* 0x00040000042c0984 */ /* 0x0008680000000800 */
        /* <DEDUP_REMOVED lines=8> */
[----:B--23--:R4:W1:Y:S02]  /*7170*/  @P0 LDS R50, [R3+0x600] ;  /* 0x0006000003320984 */ /* 0x00c8640000000800 */
.L_x_118:
[----:B------:R-:W-:Y:S05]  /*7180*/  BSYNC B1 ;  /* 0x0000000000017941 */ /* 0x000fea0003800000 */
.L_x_117:
[----:B-12-4-:R-:W-:Y:S05]  /*7190*/  VIADD R0, R33, 0x10 ;  /* 0x0000001021007836 */ /* 0x016fea0000000000 */
[----:B------:R-:W-:Y:S04]  /*71a0*/  SHF.R.U32.HI R0, RZ, 0x15, R0 ;  /* 0x00000015ff007819 */ /* 0x000fe80000011600 */
[----:B------:R-:W-:Y:S11]  /*71b0*/  LOP3.LUT P0, RZ, R0, 0x3, R63, 0x48, !PT ;  /* 0x0000000300ff7812 */ /* 0x000ff6000780483f */
[----:B------:R-:W-:Y:S02]  /*71c0*/  @!UPT UIADD3 URZ, UPT, UPT, URZ, URZ, URZ ;  /* 0x000000fffffff290 */ /* 0x000fe4000fffe0ff */
[----:B------:R-:W-:Y:S05]  /*71d0*/  @!P0 BRA `(.L_x_122) ;  /* 0x0000000000408947 */ /* 0x000fea0003800000 */
[----:B------:R-:W1:Y:S01]  /*71e0*/  LDCU.64 UR8, c[0x4][0x70] ;  /* 0x01000e00ff0877ac */ /* 0x000e620008000a00 */
[----:B------:R-:W-:Y:S01]  /*71f0*/  MOV R15, 0x0 ;  /* 0x00000000000f7802 */ /* 0x000fe20000000f00 */
[----:B------:R-:W-:Y:S02]  /*7200*/  HFMA2 R12, -RZ, RZ, 0, 5.9604644775390625e-08 ;  /* 0x00000001ff0c7431 */ /* 0x000fe400000001ff */
[----:B------:R-:W-:Y:S02]  /*7210*/  IMAD.MOV.U32 R8, RZ, RZ, 0x192 ;  /* 0x00000192ff087424 */ /* 0x000fe400078e00ff */
[----:B------:R-:W-:Y:S01]  /*7220*/  IMAD.MOV.U32 R13, RZ, RZ, RZ ;  /* 0x000000ffff0d7224 */ /* 0x000fe200078e00ff */
[----:B------:R-:W2:Y:S01]  /*7230*/  LDCU.64 UR6, c[0x4][0x78] ;  /* 0x01000f00ff0677ac */ /* 0x000ea20008000a00 */
[----:B------:R-:W4:Y:S01]  /*7240*/  LDC.64 R14, c[0x4][R15] ;  /* 0x010000000f0e7b82 */ /* 0x000f220000000a00 */
[----:B------:R-:W5:Y:S01]  /*7250*/  LDCU.64 UR4, c[0x4][0x10] ;  /* 0x01000200ff0477ac */ /* 0x000f620008000a00 */
[----:B-1----:R-:W-:Y:S01]  /*7260*/  MOV R5, UR9 ;  /* 0x0000000900057c02 */ /* 0x002fe20008000f00 */
[----:B------:R-:W-:Y:S01]  /*7270*/  IMAD.U32 R4, RZ, RZ, UR8 ;  /* 0x00000008ff047e24 */ /* 0x000fe2000f8e00ff */
[----:B--2---:R-:W-:Y:S01]  /*7280*/  MOV R7, UR7 ;  /* 0x0000000700077c02 */ /* 0x004fe20008000f00 */
[----:B------:R-:W-:Y:S01]  /*7290*/  IMAD.U32 R6, RZ, RZ, UR6 ;  /* 0x00000006ff067e24 */ /* 0x000fe2000f8e00ff */
[----:B-----5:R-:W-:Y:S01]  /*72a0*/  MOV R11, UR5 ;  /* 0x00000005000b7c02 */ /* 0x020fe20008000f00 */
[----:B------:R-:W-:Y:S02]  /*72b0*/  IMAD.U32 R10, RZ, RZ, UR4 ;  /* 0x00000004ff0a7e24 */ /* 0x000fe4000f8e00ff */
[----:B------:R-:W-:Y:S07]  /*72c0*/  LEPC R20, `(.L_x_122) ;  /* 0x000000001014794e */ /* 0x000fee0000000000 */
[----:B---34-:R-:W-:Y:S05]  /*72d0*/  CALL.ABS.NOINC R14 ;  /* 0x000000000e007343 */ /* 0x018fea0003c00000 */
.L_x_122:
[----:B------:R-:W-:Y:S05]  /*72e0*/  WARPSYNC.ALL ;  /* 0x0000000000007948 */ /* 0x000fea0003800000 */
[----:B------:R-:W-:Y:S01]  /*72f0*/  R2UR UR4, R33 ;  /* 0x00000000210472ca */ /* 0x000fe200000e0000 */
[----:B------:R-:W-:Y:S01]  /*7300*/  BSSY.RECONVERGENT B0, `(.L_x_123) ;  /* 0x000005b000007945 */ /* 0x000fe20003800200 */
[----:B------:R-:W-:Y:S02]  /*7310*/  ISETP.NE.AND P6, PT, R77, RZ, PT ;  /* 0x000000ff4d00720c */ /* 0x000fe40003fc5270 */
[----:B------:R-:W-:Y:S02]  /*7320*/  ISETP.NE.AND P0, PT, R72, RZ, PT ;  /* 0x000000ff4800720c */ /* 0x000fe40003f05270 */
[----:B------:R-:W-:Y:S02]  /*7330*/  MOV R3, UR51 ;  /* 0x0000003300037c02 */ /* 0x000fe40008000f00 */
[----:B------:R-:W-:Y:S05]  /*7340*/  MOV R0, UR37 ;  /* 0x0000002500007c02 */ /* 0x000fea0008000f00 */
[----:B------:R-:W1:Y:S02]  /*7350*/  LDTM.x16 R4, tmem[UR4+0x10] ;  /* 0x00001004000479ee */ /* 0x000e640008240000 */
[----:B------:R-:W-:Y:S02]  /*7360*/  @P6 LEA R3, R3, UR48, 0x3 ;  /* 0x0000003003036c11 */ /* 0x000fe4000f8e18ff */
[----:B------:R-:W-:Y:S02]  /*7370*/  @P6 SHF.L.U32 R20, R68, 0x1f, RZ ;  /* 0x0000001f44146819 */ /* 0x000fe400000006ff */
[----:B------:R-:W-:Y:S04]  /*7380*/  @P6 IADD3 R3, PT, PT, R3, 0xf0, RZ ;  /* 0x000000f003036810 */ /* 0x000fe80007ffe0ff */
[----:B------:R-:W-:Y:S02]  /*7390*/  @P6 PRMT R0, R0, 0x654, R3 ;  /* 0x0000065400006816 */ /* 0x000fe40000000003 */
[----:B------:R-:W-:Y:S01]  /*73a0*/  LEA R3, R80, UR48, 0x3 ;  /* 0x0000003050037c11 */ /* 0x000fe2000f8e18ff */
[C---:B-1----:R-:W-:Y:S01]  /*73b0*/  FMUL R4, R32.reuse, R4 ;  /* 0x0000000420047220 */ /* 0x042fe20000400000 */
        /* <DEDUP_REMOVED lines=52> */
[----:B--2---:R-:W2:Y:S02]  /*7700*/  FENCE.VIEW.ASYNC.S ;  /* 0x00000000000073c6 */ /* 0x004ea40000000000 */
[----:B--2---:R-:W-:Y:S06]  /*7710*/  BAR.SYNC.DEFER_BLOCKING 0x1, 0x80 ;  /* 0x0042000000007b1d */ /* 0x004fec0000010000 */
[----:B------:R-:W-:Y:S05]  /*7720*/  @P0 BRA `(.L_x_124) ;  /* 0x0000000000600947 */ /* 0x000fea0003800000 */
[----:B------:R-:W-:Y:S02]  /*7730*/  UIADD3 UR20, UP0, UPT, UR52, 0x880, URZ ;  /* 0x0000088034147890 */ /* 0x000fe4000ff1e0ff */
[----:B------:R-:W-:Y:S02]  /*7740*/  UIADD3 UR14, UPT, UPT, UR42, 0x10, URZ ;  /* 0x000000102a0e7890 */ /* 0x000fe4000fffe0ff */
[----:B------:R-:W-:Y:S02]  /*7750*/  UIADD3 UR12, UPT, UPT, UR48, 0x2200, URZ ;  /* 0x00002200300c7890 */ /* 0x000fe4000fffe0ff */
[----:B------:R-:W-:Y:S01]  /*7760*/  UIADD3.X UR21, UPT, UPT, URZ, UR53, URZ, UP0, !UPT ;  /* 0x00000035ff157290 */ /* 0x000fe200087fe4ff */
[----:B------:R-:W-:Y:S01]  /*7770*/  UMOV UR13, UR41 ;  /* 0x00000029000d7c82 */ /* 0x000fe20008000000 */
[----:B------:R-:W-:Y:S01]  /*7780*/  UMOV UR15, UR36 ;  /* 0x00000024000f7c82 */ /* 0x000fe20008000000 */
[----:B------:R-:W-:Y:S02]  /*7790*/  UIADD3 UR17, UPT, UPT, UR41, 0x20, URZ ;  /* 0x0000002029117890 */ /* 0x000fe4000fffe0ff */
[----:B------:R-:W-:Y:S01]  /*77a0*/  UIADD3 UR16, UPT, UPT, UR48, 0x2a00, URZ ;  /* 0x00002a0030107890 */ /* 0x000fe2000fffe0ff */
[----:B------:R-:W-:Y:S03]  /*77b0*/  UMOV UR19, UR36 ;  /* 0x0000002400137c82 */ /* 0x000fe60008000000 */
[----:B------:R2:W-:Y:S01]  /*77c0*/  UTMASTG.3D [UR12], [UR20] ;  /* 0x0000000c140073b5 */ /* 0x0005e20008010000 */
[----:B------:R-:W-:Y:S01]  /*77d0*/  UMOV UR18, UR14 ;  /* 0x0000000e00127c82 */ /* 0x000fe20008000000 */
[----:B------:R-:W-:Y:S02]  /*77e0*/  UIADD3 UR9, UPT, UPT, UR41, 0x40, URZ ;  /* 0x0000004029097890 */ /* 0x000fe4000fffe0ff */
[----:B------:R-:W-:Y:S01]  /*77f0*/  UIADD3 UR8, UPT, UPT, UR48, 0x3200, URZ ;  /* 0x0000320030087890 */ /* 0x000fe2000fffe0ff */
[----:B------:R-:W-:Y:S01]  /*7800*/  UMOV UR11, UR36 ;  /* 0x00000024000b7c82 */ /* 0x000fe20008000000 */
[----:B------:R-:W-:Y:S01]  /*7810*/  UMOV UR10, UR14 ;  /* 0x0000000e000a7c82 */ /* 0x000fe20008000000 */
[----:B------:R2:W-:Y:S01]  /*7820*/  UTMASTG.3D [UR16], [UR20] ;  /* 0x00000010140073b5 */ /* 0x0005e20008010000 */
[----:B------:R-:W-:Y:S02]  /*7830*/  UIADD3 UR5, UPT, UPT, UR41, 0x60, URZ ;  /* 0x0000006029057890 */ /* 0x000fe4000fffe0ff */
[----:B------:R-:W-:Y:S01]  /*7840*/  UIADD3 UR4, UPT, UPT, UR48, 0x3a00, URZ ;  /* 0x00003a0030047890 */ /* 0x000fe2000fffe0ff */
[----:B------:R-:W-:Y:S01]  /*7850*/  UMOV UR7, UR36 ;  /* 0x0000002400077c82 */ /* 0x000fe20008000000 */
[----:B------:R-:W-:Y:S01]  /*7860*/  UMOV UR6, UR14 ;  /* 0x0000000e00067c82 */ /* 0x000fe20008000000 */
[----:B------:R2:W-:Y:S06]  /*7870*/  UTMASTG.3D [UR8], [UR20] ;  /* 0x00000008140073b5 */ /* 0x0005ec0008010000 */
[----:B------:R2:W-:Y:S01]  /*7880*/  UTMASTG.3D [UR4], [UR20] ;  /* 0x00000004140073b5 */ /* 0x0005e20008010000 */
[----:B------:R0:W-:Y:S01]  /*7890*/  UTMACMDFLUSH ;  /* 0x00000000000079b7 */ /* 0x0001e20000000000 */
[----:B--2---:R-:W-:Y:S04]  /*78a0*/  DEPBAR.LE SB0, 0x1 ;  /* 0x000080400000791a */ /* 0x004fe80000000000 */
.L_x_124:
[----:B------:R-:W-:Y:S05]  /*78b0*/  BSYNC.RECONVERGENT B0 ;  /* 0x0000000000007941 */ /* 0x000fea0003800200 */
.L_x_123:
[----:B------:R-:W-:Y:S01]  /*78c0*/  BAR.SYNC.DEFER_BLOCKING 0x1, 0x80 ;  /* 0x0042000000007b1d */ /* 0x000fe20000010000 */
[----:B------:R-:W-:Y:S04]  /*78d0*/  UIADD3 UR40, UPT, UPT, UR51, 0x1, URZ ;  /* 0x0000000133287890 */ /* 0x000fe8000fffe0ff */
[----:B------:R-:W-:Y:S04]  /*78e0*/  UISETP.NE.AND UP0, UPT, UR40, 0x4, UPT ;  /* 0x000000042800788c */ /* 0x000fe8000bf05270 */
[----:B------:R-:W-:Y:S01]  /*78f0*/  USEL UR40, UR40, URZ, UP0 ;  /* 0x000000ff28287287 */ /* 0x000fe20008000000 */
[----:B------:R2:W-:Y:S01]  /*7900*/  @P6 SYNCS.ARRIVE.TRANS64.RED.A1T0 RZ, [R0+URZ], RZ ;  /* 0x000000ff00ff69a7 */ /* 0x0005e200081004ff */
[----:B------:R-:W-:Y:S01]  /*7910*/  BSSY B1, `(.L_x_125) ;  /* 0x0000024000017945 */ /* 0x000fe20003800000 */
[----:B------:R-:W4:Y:S02]  /*7920*/  @P6 SYNCS.PHASECHK.TRANS64.TRYWAIT P0, [R3+URZ+0xd0], R20 ;  /* 0x0000d014030065a7 */ /* 0x000f2400080011ff */
[----:B----4-:R-:W-:Y:S01]  /*7930*/  @P6 SEL R81, RZ, 0x1, !P0 ;  /* 0x00000001ff516807 */ /* 0x010fe20004000000 */
[----:B--2---:R-:W-:Y:S06]  /*7940*/  @!P6 BRA `(.L_x_126) ;  /* 0x000000000080e947 */ /* 0x004fec0003800000 */
[----:B------:R-:W-:Y:S01]  /*7950*/  ISETP.NE.AND P0, PT, R81, RZ, PT ;  /* 0x000000ff5100720c */ /* 0x000fe20003f05270 */
[----:B------:R-:W-:Y:S01]  /*7960*/  BSSY B0, `(.L_x_127) ;  /* 0x0000009000007945 */ /* 0x000fe20003800000 */
[----:B------:R-:W-:Y:S11]  /*7970*/  ISETP.NE.AND P1, PT, R82, RZ, PT ;  /* 0x000000ff5200720c */ /* 0x000ff60003f25270 */
[----:B------:R-:W-:Y:S02]  /*7980*/  @!UPT UIADD3 URZ, UPT, UPT, URZ, URZ, URZ ;  /* 0x000000fffffff290 */ /* 0x000fe4000fffe0ff */
[C---:B-1----:R-:W-:Y:S02]  /*7990*/  @P1 IMAD R4, R80.reuse, 0x2000, R71 ;  /* 0x0000200050041824 */ /* 0x042fe400078e0247 */
[----:B------:R-:W-:Y:S01]  /*79a0*/  @P1 IMAD R0, R80, 0x2000, R78 ;  /* 0x0000200050001824 */ /* 0x000fe200078e024e */
[----:B------:R-:W-:Y:S06]  /*79b0*/  @P0 BRA `(.L_x_128) ;  /* 0x00000000000c0947 */ /* 0x000fec0003800000 */
[----:B------:R-:W-:Y:S04]  /*79c0*/  SHF.L.U32 R6, R68, 0x1f, RZ ;  /* 0x0000001f44067819 */ /* 0x000fe800000006ff */
[----:B------:R-:W1:Y:S02]  /*79d0*/  SYNCS.PHASECHK.TRANS64.TRYWAIT P0, [R3+URZ+0xd0], R6 ;  /* 0x0000d006030075a7 */ /* 0x000e6400080011ff */
[----:B-1----:R-:W-:Y:S05]  /*79e0*/  @!P0 BRA `(.L_x_129) ;  /* 0x0000002400048947 */ /* 0x002fea0003800000 */
.L_x_128:
[----:B------:R-:W-:Y:S05]  /*79f0*/  BSYNC B0 ;  /* 0x0000000000007941 */ /* 0x000fea0003800000 */
.L_x_127:
[----:B------:R-:W-:Y:S11]  /*7a00*/  ISETP.NE.AND P0, PT, R82, RZ, PT ;  /* 0x000000ff5200720c */ /* 0x000ff60003f05270 */
[----:B------:R-:W-:Y:S02]  /*7a10*/  @!UPT UIADD3 URZ, UPT, UPT, URZ, URZ, URZ ;  /* 0x000000fffffff290 */ /* 0x000fe4000fffe0ff */
[----:B------:R2:W4:Y:S01]  /*7a20*/  @P0 LDS R34, [R4] ;  /* 0x0000000004220984 */ /* 0x0005220000000800 */
[C---:B-1----:R-:W-:Y:S01]  /*7a30*/  @P0 IMAD R3, R80.reuse, 0x2000, R69 ;  /* 0x0000200050030824 */ /* 0x042fe200078e0245 */
[C---:B------:R-:W-:Y:S01]  /*7a40*/  @P0 LEA R5, R80.reuse, R74, 0xd ;  /* 0x0000004a50050211 */ /* 0x040fe200078e68ff */
[----:B------:R-:W-:Y:S01]  /*7a50*/  VIADD R80, R80, 0x1 ;  /* 0x0000000150507836 */ /* 0x000fe20000000000 */
        /* <DEDUP_REMOVED lines=14> */
[----:B----4-:R2:W1:Y:S02]  /*7b40*/  @P0 LDS R50, [R5+0x600] ;  /* 0x0006000005320984 */ /* 0x0104640000000800 */
.L_x_126:
[----:B------:R-:W-:Y:S05]  /*7b50*/  BSYNC B1 ;  /* 0x0000000000017941 */ /* 0x000fea0003800000 */
.L_x_125:
[----:B--2---:R-:W-:Y:S05]  /*7b60*/  VIADD R0, R33, 0x20 ;  /* 0x0000002021007836 */ /* 0x004fea0000000000 */
[----:B------:R-:W-:Y:S04]  /*7b70*/  SHF.R.U32.HI R0, RZ, 0x15, R0 ;  /* 0x00000015ff007819 */ /* 0x000fe80000011600 */
[----:B------:R-:W-:Y:S11]  /*7b80*/  LOP3.LUT P0, RZ, R0, 0x3, R63, 0x48, !PT ;  /* 0x0000000300ff7812 */ /* 0x000ff6000780483f */
[----:B------:R-:W-:Y:S02]  /*7b90*/  @!UPT UIADD3 URZ, UPT, UPT, URZ, URZ, URZ ;  /* 0x000000fffffff290 */ /* 0x000fe4000fffe0ff */
[----:B------:R-:W-:Y:S05]  /*7ba0*/  @!P0 BRA `(.L_x_130) ;  /* 0x0000000000408947 */ /* 0x000fea0003800000 */
[----:B------:R-:W2:Y:S01]  /*7bb0*/  LDCU.64 UR8, c[0x4][0x70] ;  /* 0x01000e00ff0877ac */ /* 0x000ea20008000a00 */
[----:B-1----:R-:W-:Y:S01]  /*7bc0*/  MOV R15, 0x0 ;  /* 0x00000000000f7802 */ /* 0x002fe20000000f00 */
[----:B------:R-:W-:Y:S02]  /*7bd0*/  HFMA2 R12, -RZ, RZ, 0, 5.9604644775390625e-08 ;  /* 0x00000001ff0c7431 */ /* 0x000fe400000001ff */
[----:B------:R-:W-:Y:S02]  /*7be0*/  IMAD.MOV.U32 R8, RZ, RZ, 0x192 ;  /* 0x00000192ff087424 */ /* 0x000fe400078e00ff */
[----:B------:R-:W-:Y:S01]  /*7bf0*/  IMAD.MOV.U32 R13, RZ, RZ, RZ ;  /* 0x000000ffff0d7224 */ /* 0x000fe200078e00ff */
[----:B------:R-:W1:Y:S01]  /*7c00*/  LDCU.64 UR6, c[0x4][0x78] ;  /* 0x01000f00ff0677ac */ /* 0x000e620008000a00 */
[----:B------:R-:W4:Y:S01]  /*7c10*/  LDC.64 R14, c[0x4][R15] ;  /* 0x010000000f0e7b82 */ /* 0x000f220000000a00 */
[----:B------:R-:W5:Y:S01]  /*7c20*/  LDCU.64 UR4, c[0x4][0x10] ;  /* 0x01000200ff0477ac */ /* 0x000f620008000a00 */
[----:B--2---:R-:W-:Y:S01]  /*7c30*/  MOV R5, UR9 ;  /* 0x0000000900057c02 */ /* 0x004fe20008000f00 */
[----:B------:R-:W-:Y:S01]  /*7c40*/  IMAD.U32 R4, RZ, RZ, UR8 ;  /* 0x00000008ff047e24 */ /* 0x000fe2000f8e00ff */
[----:B-1----:R-:W-:Y:S01]  /*7c50*/  MOV R7, UR7 ;  /* 0x0000000700077c02 */ /* 0x002fe20008000f00 */
[----:B------:R-:W-:Y:S01]  /*7c60*/  IMAD.U32 R6, RZ, RZ, UR6 ;  /* 0x00000006ff067e24 */ /* 0x000fe2000f8e00ff */
[----:B-----5:R-:W-:Y:S01]  /*7c70*/  MOV R11, UR5 ;  /* 0x00000005000b7c02 */ /* 0x020fe20008000f00 */
[----:B------:R-:W-:Y:S02]  /*7c80*/  IMAD.U32 R10, RZ, RZ, UR4 ;  /* 0x00000004ff0a7e24 */ /* 0x000fe4000f8e00ff */
[----:B------:R-:W-:Y:S07]  /*7c90*/  LEPC R20, `(.L_x_130) ;  /* 0x000000001014794e */ /* 0x000fee0000000000 */
[----:B---34-:R-:W-:Y:S05]  /*7ca0*/  CALL.ABS.NOINC R14 ;  /* 0x000000000e007343 */ /* 0x018fea0003c00000 */
.L_x_130:
[----:B------:R-:W-:Y:S05]  /*7cb0*/  WARPSYNC.ALL ;  /* 0x0000000000007948 */ /* 0x000fea0003800000 */
[----:B------:R-:W-:Y:S01]  /*7cc0*/  R2UR UR4, R33 ;  /* 0x00000000210472ca */ /* 0x000fe200000e0000 */
[----:B------:R-:W-:Y:S01]  /*7cd0*/  BSSY.RECONVERGENT B0, `(.L_x_131) ;  /* 0x000005b000007945 */ /* 0x000fe20003800200 */
[----:B------:R-:W-:Y:S02]  /*7ce0*/  ISETP.NE.AND P6, PT, R77, RZ, PT ;  /* 0x000000ff4d00720c */ /* 0x000fe40003fc5270 */
[----:B------:R-:W-:Y:S02]  /*7cf0*/  ISETP.NE.AND P0, PT, R72, RZ, PT ;  /* 0x000000ff4800720c */ /* 0x000fe40003f05270 */
[----:B------:R-:W-:Y:S02]  /*7d00*/  MOV R3, UR40 ;  /* 0x0000002800037c02 */ /* 0x000fe40008000f00 */
[----:B------:R-:W-:Y:S02]  /*7d10*/  MOV R0, UR37 ;  /* 0x0000002500007c02 */ /* 0x000fe40008000f00 */
[----:B------:R-:W-:Y:S03]  /*7d20*/  LEA R20, R80, UR48, 0x3 ;  /* 0x0000003050147c11 */ /* 0x000fe6000f8e18ff */
[----:B-1----:R-:W1:Y:S02]  /*7d30*/  LDTM.x16 R4, tmem[UR4+0x20] ;  /* 0x00002004000479ee */ /* 0x002e640008240000 */
[----:B------:R-:W-:Y:S04]  /*7d40*/  @P6 LEA R3, R3, UR48, 0x3 ;  /* 0x0000003003036c11 */ /* 0x000fe8000f8e18ff */
[----:B------:R-:W-:Y:S04]  /*7d50*/  @P6 IADD3 R3, PT, PT, R3, 0xf0, RZ ;  /* 0x000000f003036810 */ /* 0x000fe80007ffe0ff */
[----:B------:R-:W-:Y:S02]  /*7d60*/  @P6 PRMT R0, R0, 0x654, R3 ;  /* 0x0000065400006816 */ /* 0x000fe40000000003 */
[----:B------:R-:W-:Y:S01]  /*7d70*/  @P6 SHF.L.U32 R3, R68, 0x1f, RZ ;  /* 0x0000001f44036819 */ /* 0x000fe200000006ff */
        /* <DEDUP_REMOVED lines=80> */
.L_x_132:
[----:B------:R-:W-:Y:S05]  /*8280*/  BSYNC.RECONVERGENT B0 ;  /* 0x0000000000007941 */ /* 0x000fea0003800200 */
.L_x_131:
        /* <DEDUP_REMOVED lines=19> */
.L_x_136:
[----:B------:R-:W-:Y:S05]  /*83c0*/  BSYNC B0 ;  /* 0x0000000000007941 */ /* 0x000fea0003800000 */
.L_x_135:
[----:B------:R-:W-:Y:S11]  /*83d0*/  ISETP.NE.AND P0, PT, R82, RZ, PT ;  /* 0x000000ff5200720c */ /* 0x000ff60003f05270 */
[----:B------:R-:W-:Y:S02]  /*83e0*/  @!UPT UIADD3 URZ, UPT, UPT, URZ, URZ, URZ ;  /* 0x000000fffffff290 */ /* 0x000fe4000fffe0ff */
[----:B------:R2:W4:Y:S01]  /*83f0*/  @P0 LDS R34, [R4] ;  /* 0x0000000004220984 */ /* 0x0005220000000800 */
[C---:B-1----:R-:W-:Y:S01]  /*8400*/  @P0 IMAD R3, R80.reuse, 0x2000, R69 ;  /* 0x0000200050030824 */ /* 0x042fe200078e0245 */
[----:B------:R-:W-:Y:S02]  /*8410*/  @P0 LEA R80, R80, R74, 0xd ;  /* 0x0000004a50500211 */ /* 0x000fe400078e68ff */
        /* <DEDUP_REMOVED lines=15> */
.L_x_134:
[----:B------:R-:W-:Y:S05]  /*8510*/  BSYNC B1 ;  /* 0x0000000000017941 */ /* 0x000fea0003800000 */
.L_x_133:
        /* <DEDUP_REMOVED lines=21> */
.L_x_138:
[----:B------:R-:W-:Y:S01]  /*8670*/  ISETP.NE.AND P0, PT, R72, RZ, PT ;  /* 0x000000ff4800720c */ /* 0x000fe20003f05270 */
[----:B------:R-:W-:Y:S05]  /*8680*/  WARPSYNC.ALL ;  /* 0x0000000000007948 */ /* 0x000fea0003800000 */
[----:B------:R-:W-:Y:S01]  /*8690*/  R2UR UR4, R33 ;  /* 0x00000000210472ca */ /* 0x000fe200000e0000 */
[----:B------:R-:W-:Y:S01]  /*86a0*/  BSSY.RECONVERGENT B0, `(.L_x_139) ;  /* 0x0000056000007945 */ /* 0x000fe20003800200 */
[----:B------:R-:W-:Y:S04]  /*86b0*/  IADD3 R0, PT, PT, R79, 0x150, RZ ;  /* 0x000001504f007810 */ /* 0x000fe80007ffe0ff */
[----:B------:R-:W-:Y:S07]  /*86c0*/  LOP3.LUT R0, R0, 0xfefffff8, RZ, 0xc0, !PT ;  /* 0xfefffff800007812 */ /* 0x000fee00078ec0ff */
[----:B-1----:R-:W1:Y:S01]  /*86d0*/  LDTM.x16 R4, tmem[UR4+0x30] ;  /* 0x00003004000479ee */ /* 0x002e620008240000 */
[----:B------:R-:W-:Y:S01]  /*86e0*/  NOP ;  /* 0x0000000000007918 */ /* 0x000fe20000000000 */
[----:B-1----:R1:W-:Y:S01]  /*86f0*/  SYNCS.ARRIVE.TRANS64.RED.A1T0 RZ, [R0+URZ], RZ ;  /* 0x000000ff00ff79a7 */ /* 0x0023e200081004ff */
[C---:B------:R-:W-:Y:S01]  /*8700*/  FMUL R4, R32.reuse, R4 ;  /* 0x0000000420047220 */ /* 0x040fe20000400000 */
        /* <DEDUP_REMOVED lines=79> */
.L_x_140:
[----:B------:R-:W-:Y:S05]  /*8c00*/  BSYNC.RECONVERGENT B0 ;  /* 0x0000000000007941 */ /* 0x000fea0003800200 */
.L_x_139:
[----:B------:R-:W-:Y:S01]  /*8c10*/  BAR.SYNC.DEFER_BLOCKING 0x1, 0x80 ;  /* 0x0042000000007b1d */ /* 0x000fe20000010000 */
[----:B------:R-:W-:Y:S01]  /*8c20*/  UISETP.NE.AND UP0, UPT, UR49, -0x4, UPT ;  /* 0xfffffffc3100788c */ /* 0x000fe2000bf05270 */
[----:B-1----:R-:W-:Y:S08]  /*8c30*/  IADD3 R0, PT, PT, R30, 0x1, RZ ;  /* 0x000000011e007810 */ /* 0x002ff00007ffe0ff */
[----:B------:R-:W-:Y:S05]  /*8c40*/  BRA.U !UP0, `(.L_x_141) ;  /* 0x0000000108287547 */ /* 0x000fea000b800000 */
[----:B------:R-:W-:Y:S01]  /*8c50*/  ISETP.NE.AND P0, PT, R77, RZ, PT ;  /* 0x000000ff4d00720c */ /* 0x000fe20003f05270 */
[----:B------:R-:W-:Y:S01]  /*8c60*/  IMAD.U32 R4, RZ, RZ, UR51 ;  /* 0x00000033ff047e24 */ /* 0x000fe2000f8e00ff */
[----:B------:R-:W-:Y:S01]  /*8c70*/  UIADD3 UR51, UPT, UPT, UR51, 0x1, URZ ;  /* 0x0000000133337890 */ /* 0x000fe2000fffe0ff */
[----:B------:R-:W-:Y:S03]  /*8c80*/  IMAD.U32 R3, RZ, RZ, UR37 ;  /* 0x00000025ff037e24 */ /* 0x000fe6000f8e00ff */
[----:B------:R-:W-:Y:S04]  /*8c90*/  UISETP.NE.AND UP0, UPT, UR51, 0x4, UPT ;  /* 0x000000043300788c */ /* 0x000fe8000bf05270 */
[----:B------:R-:W-:Y:S03]  /*8ca0*/  USEL UR51, UR51, URZ, UP0 ;  /* 0x000000ff33337287 */ /* 0x000fe60008000000 */
[----:B------:R-:W-:Y:S05]  /*8cb0*/  @P0 LEA R4, R4, UR48, 0x3 ;  /* 0x0000003004040c11 */ /* 0x000fea000f8e18ff */
[----:B------:R-:W-:Y:S05]  /*8cc0*/  @P0 VIADD R4, R4, 0xf0 ;  /* 0x000000f004040836 */ /* 0x000fea0000000000 */
[----:B------:R-:W-:Y:S04]  /*8cd0*/  @P0 PRMT R3, R3, 0x654, R4 ;  /* 0x0000065403030816 */ /* 0x000fe80000000004 */
[----:B------:R1:W-:Y:S03]  /*8ce0*/  @P0 SYNCS.ARRIVE.TRANS64.RED.A1T0 RZ, [R3+URZ], RZ ;  /* 0x000000ff03ff09a7 */ /* 0x0003e600081004ff */
.L_x_141:
[----:B------:R-:W-:Y:S01]  /*8cf0*/  ISETP.NE.AND P2, PT, R73, RZ, PT ;  /* 0x000000ff4900720c */ /* 0x000fe20003f45270 */
[----:B------:R-:W-:Y:S01]  /*8d00*/  UIADD3 UR49, UPT, UPT, UR49, 0x4, URZ ;  /* 0x0000000431317890 */ /* 0x000fe2000fffe0ff */
[----:B------:R-:W-:Y:S01]  /*8d10*/  ISETP.NE.AND P0, PT, R76, 0x2, PT ;  /* 0x000000024c00780c */ /* 0x000fe20003f05270 */
[----:B------:R-:W-:Y:S01]  /*8d20*/  IMAD.IADD R20, R27, 0x1, R51 ;  /* 0x000000011b147824 */ /* 0x000fe200078e0233 */
[----:B------:R-:W-:Y:S01]  /*8d30*/  ISETP.NE.AND P1, PT, R0, 0x2, PT ;  /* 0x000000020000780c */ /* 0x000fe20003f25270 */
[----:B------:R-:W-:Y:S01]  /*8d40*/  IMAD.IADD R21, R29, 0x1, R58 ;  /* 0x000000011d157824 */ /* 0x000fe200078e023a */
[----:B-1----:R-:W-:Y:S02]  /*8d50*/  SEL R3, RZ, 0x1, P0 ;  /* 0x00000001ff037807 */ /* 0x002fe40000000000 */
[----:B------:R-:W-:Y:S02]  /*8d60*/  SEL R4, RZ, 0x1, P1 ;  /* 0x00000001ff047807 */ /* 0x000fe40000800000 */
[----:B------:R-:W-:Y:S02]  /*8d70*/  LOP3.LUT R66, R66, R3, RZ, 0x3c, !PT ;  /* 0x0000000342427212 */ /* 0x000fe400078e3cff */
[----:B------:R-:W-:Y:S02]  /*8d80*/  LOP3.LUT R67, R67, R4, RZ, 0x3c, !PT ;  /* 0x0000000443437212 */ /* 0x000fe400078e3cff */
[----:B------:R-:W-:Y:S02]  /*8d90*/  @P2 R2UR UR36, R65 ;  /* 0x00000000412422ca */ /* 0x000fe400000e0000 */
[----:B------:R-:W-:Y:S02]  /*8da0*/  SEL R76, R76, RZ, P0 ;  /* 0x000000ff4c4c7207 */ /* 0x000fe40000000000 */
[----:B------:R-:W-:Y:S01]  /*8db0*/  SEL R30, R0, RZ, P1 ;  /* 0x000000ff001e7207 */ /* 0x000fe20000800000 */
[----:B------:R-:W-:Y:S10]  /*8dc0*/  @P2 BRA `(.L_x_142) ;  /* 0xffffffc800d82947 */ /* 0x000ff4000383ffff */
[----:B------:R-:W-:-:S09]  /*8dd0*/  UISETP.NE.AND UP0, UPT, UR50, URZ, UPT ;  /* 0x000000ff3200728c */ /* 0x000fd2000bf05270 */
[----:B------:R-:W-:Y:S05]  /*8de0*/  BRA.U !UP0, `(.L_x_143) ;  /* 0x0000000108487547 */ /* 0x000fea000b800000 */
[----:B------:R-:W1:Y:S02]  /*8df0*/  LDCU.64 UR4, c[0x0][0xa90] ;  /* 0x00015200ff0477ac */ /* 0x000e640008000a00 */
[----:B-1----:R-:W-:-:S04]  /*8e00*/  UISETP.NE.U32.AND UP0, UPT, UR4, URZ, UPT ;  /* 0x000000ff0400728c */ /* 0x002fc8000bf05070 */
[----:B------:R-:W-:-:S09]  /*8e10*/  UISETP.NE.AND.EX UP0, UPT, UR5, URZ, UPT, UP0 ;  /* 0x000000ff0500728c */ /* 0x000fd2000bf05300 */
[----:B------:R-:W-:Y:S05]  /*8e20*/  BRA.U UP0, `(.L_x_144) ;  /* 0x00000001000c7547 */ /* 0x000fea000b800000 */
[----:B------:R-:W-:-:S13]  /*8e30*/  FSETP.NEU.AND P0, PT, R35, RZ, PT ;  /* 0x000000ff2300720b */ /* 0x000fda0003f0d000 */
[----:B------:R-:W-:Y:S05]  /*8e40*/  @!P0 EXIT ;  /* 0x000000000000894d */ /* 0x000fea0003800000 */
[----:B------:R-:W-:Y:S05]  /*8e50*/  BRA `(.L_x_143) ;  /* 0x00000000002c7947 */ /* 0x000fea0003800000 */
.L_x_144:
[----:B------:R-:W-:Y:S01]  /*8e60*/  ISETP.NE.AND P0, PT, R75, RZ, PT ;  /* 0x000000ff4b00720c */ /* 0x000fe20003f05270 */
[----:B------:R-:W-:-:S12]  /*8e70*/  BSSY.RECONVERGENT B0, `(.L_x_143) ;  /* 0x0000009000007945 */ /* 0x000fd80003800200 */
[----:B------:R-:W-:Y:S05]  /*8e80*/  @P0 BRA `(.L_x_145) ;  /* 0x0000000000140947 */ /* 0x000fea0003800000 */
[----:B------:R-:W1:Y:S02]  /*8e90*/  LDCU.64 UR4, c[0x0][0xa88] ;  /* 0x00015100ff0477ac */ /* 0x000e640008000a00 */
[----:B-1----:R-:W-:-:S04]  /*8ea0*/  ISETP.NE.U32.AND P0, PT, RZ, UR4, PT ;  /* 0x00000004ff007c0c */ /* 0x002fc8000bf05070 */
[----:B------:R-:W-:-:S13]  /*8eb0*/  ISETP.NE.AND.EX P0, PT, RZ, UR5, PT, P0 ;  /* 0x00000005ff007c0c */ /* 0x000fda000bf05300 */
[----:B------:R-:W-:Y:S05]  /*8ec0*/  @!P0 EXIT ;  /* 0x000000000000894d */ /* 0x000fea0003800000 */
[----:B------:R-:W-:Y:S05]  /*8ed0*/  BRA `(.L_x_146) ;  /* 0x0000000000087947 */ /* 0x000fea0003800000 */
.L_x_145:
[----:B------:R-:W-:-:S13]  /*8ee0*/  FSETP.NEU.AND P0, PT, R35, RZ, PT ;  /* 0x000000ff2300720b */ /* 0x000fda0003f0d000 */
[----:B------:R-:W-:Y:S05]  /*8ef0*/  @!P0 EXIT ;  /* 0x000000000000894d */ /* 0x000fea0003800000 */
.L_x_146:
[----:B------:R-:W-:Y:S05]  /*8f00*/  BSYNC.RECONVERGENT B0 ;  /* 0x0000000000007941 */ /* 0x000fea0003800200 */
.L_x_143:
[----:B------:R-:W-:Y:S01]  /*8f10*/  ULEA UR4, UR51, UR48, 0x3 ;  /* 0x0000003033047291 */ /* 0x000fe2000f8e18ff */
[----:B------:R-:W-:-:S04]  /*8f20*/  DEPBAR.LE SB0, 0x0 ;  /* 0x000080000000791a */ /* 0x000fc80000000000 */
[----:B------:R-:W-:-:S04]  /*8f30*/  UIADD3 UR4, UPT, UPT, UR4, 0xf0, URZ ;  /* 0x000000f004047890 */ /* 0x000fc8000fffe0ff */
[----:B------:R-:W-:-:S09]  /*8f40*/  UPRMT UR4, UR37, 0x654, UR4 ;  /* 0x0000065425047896 */ /* 0x000fd20008000004 */
[----:B------:R-:W-:Y:S01]  /*8f50*/  SYNCS.ARRIVE.TRANS64.RED.A1T0 RZ, [UR4], RZ ;  /* 0x000000ffffff79a7 */ /* 0x000fe20008100404 */
[----:B------:R-:W-:Y:S05]  /*8f60*/  EXIT ;  /* 0x000000000000794d */ /* 0x000fea0003800000 */
.L_x_25:
[----:B--2---:R2:W1:Y:S02]  /*8f70*/  SYNCS.PHASECHK.TRANS64.TRYWAIT P0, [R5+URZ+0x170], R4 ;  /* 0x00017004050075a7 */ /* 0x00446400080011ff */
[----:B-1----:R-:W-:Y:S05]  /*8f80*/  @!P0 NANOSLEEP.SYNCS 0x989680 ;  /* 0x009896800000895d */ /* 0x002fea0003900000 */
[----:B------:R-:W1:Y:S02]  /*8f90*/  @!P0 SYNCS.PHASECHK.TRANS64 P0, [R5+URZ+0x170], R4 ;  /* 0x00017004050085a7 */ /* 0x000e6400080010ff */
[----:B-1----:R-:W-:Y:S05]  /*8fa0*/  @!P0 BRA `(.L_x_25) ;  /* 0xfffffffc00f08947 */ /* 0x002fea000383ffff */
[----:B------:R-:W-:Y:S05]  /*8fb0*/  BRA `(.L_x_147) ;  /* 0xffffff8800347947 */ /* 0x000fea000383ffff */
.L_x_28:
[----:B------:R-:W-:-:S07]  /*8fc0*/  MOV R4, UR9 ;  /* 0x0000000900047c02 */ /* 0x000fce0008000f00 */
.L_x_148:
[----:B-1----:R1:W2:Y:S02]  /*8fd0*/  SYNCS.PHASECHK.TRANS64.TRYWAIT P0, [R4+URZ+0x68], R7 ;  /* 0x00006807040075a7 */ /* 0x0022a400080011ff */
[----:B--2---:R-:W-:Y:S05]  /*8fe0*/  @!P0 NANOSLEEP.SYNCS 0x989680 ;  /* 0x009896800000895d */ /* 0x004fea0003900000 */
[----:B------:R-:W2:Y:S02]  /*8ff0*/  @!P0 SYNCS.PHASECHK.TRANS64 P0, [R4+URZ+0x68], R7 ;  /* 0x00006807040085a7 */ /* 0x000ea400080010ff */
[----:B--2---:R-:W-:Y:S05]  /*9000*/  @!P0 BRA `(.L_x_148) ;  /* 0xfffffffc00f08947 */ /* 0x004fea000383ffff */
[----:B------:R-:W-:Y:S05]  /*9010*/  BRA `(.L_x_27) ;  /* 0xffffff8800a87947 */ /* 0x000fea000383ffff */
.L_x_30:
[----:B-1----:R1:W2:Y:S02]  /*9020*/  SYNCS.PHASECHK.TRANS64.TRYWAIT P0, [R8+URZ+0x120], R5 ;  /* 0x00012005080075a7 */ /* 0x0022a400080011ff */
[----:B--2---:R-:W-:Y:S05]  /*9030*/  @!P0 NANOSLEEP.SYNCS 0x989680 ;  /* 0x009896800000895d */ /* 0x004fea0003900000 */
[----:B------:R-:W2:Y:S02]  /*9040*/  @!P0 SYNCS.PHASECHK.TRANS64 P0, [R8+URZ+0x120], R5 ;  /* 0x00012005080085a7 */ /* 0x000ea400080010ff */
[----:B--2---:R-:W-:Y:S05]  /*9050*/  @!P0 BRA `(.L_x_30) ;  /* 0xfffffffc00f08947 */ /* 0x004fea000383ffff */
[----:B------:R-:W-:Y:S05]  /*9060*/  BRA `(.L_x_149) ;  /* 0xffffff8c002c7947 */ /* 0x000fea000383ffff */
.L_x_34:
[----:B----4-:R-:W-:-:S07]  /*9070*/  MOV R0, UR4 ;  /* 0x0000000400007c02 */ /* 0x010fce0008000f00 */
.L_x_150:
[----:B-1----:R1:W2:Y:S02]  /*9080*/  SYNCS.PHASECHK.TRANS64.TRYWAIT P0, [R0+URZ], R3 ;  /* 0x00000003000075a7 */ /* 0x0022a400080011ff */
[----:B--2---:R-:W-:Y:S05]  /*9090*/  @!P0 NANOSLEEP.SYNCS 0x989680 ;  /* 0x009896800000895d */ /* 0x004fea0003900000 */
[----:B------:R-:W2:Y:S02]  /*90a0*/  @!P0 SYNCS.PHASECHK.TRANS64 P0, [R0+URZ], R3 ;  /* 0x00000003000085a7 */ /* 0x000ea400080010ff */
[----:B--2---:R-:W-:Y:S05]  /*90b0*/  @!P0 BRA `(.L_x_150) ;  /* 0xfffffffc00f08947 */ /* 0x004fea000383ffff */
[----:B------:R-:W-:Y:S05]  /*90c0*/  BRA `(.L_x_151) ;  /* 0xffffff90009c7947 */ /* 0x000fea000383ffff */
.L_x_35:
[----:B----4-:R-:W-:-:S07]  /*90d0*/  MOV R0, UR4 ;  /* 0x0000000400007c02 */ /* 0x010fce0008000f00 */
.L_x_152:
[----:B-1----:R1:W2:Y:S02]  /*90e0*/  SYNCS.PHASECHK.TRANS64.TRYWAIT P0, [R0+URZ], R3 ;  /* 0x00000003000075a7 */ /* 0x0022a400080011ff */
[----:B--2---:R-:W-:Y:S05]  /*90f0*/  @!P0 NANOSLEEP.SYNCS 0x989680 ;  /* 0x009896800000895d */ /* 0x004fea0003900000 */
[----:B------:R-:W2:Y:S02]  /*9100*/  @!P0 SYNCS.PHASECHK.TRANS64 P0, [R0+URZ], R3 ;  /* 0x00000003000085a7 */ /* 0x000ea400080010ff */
[----:B--2---:R-:W-:Y:S05]  /*9110*/  @!P0 BRA `(.L_x_152) ;  /* 0xfffffffc00f08947 */ /* 0x004fea000383ffff */
[----:B------:R-:W-:Y:S05]  /*9120*/  BRA `(.L_x_153) ;  /* 0xffffff9000a87947 */ /* 0x000fea000383ffff */
.L_x_36:
[----:B----4-:R-:W-:-:S07]  /*9130*/  MOV R0, UR4 ;  /* 0x0000000400007c02 */ /* 0x010fce0008000f00 */
.L_x_154:
[----:B-1----:R1:W2:Y:S02]  /*9140*/  SYNCS.PHASECHK.TRANS64.TRYWAIT P0, [R0+URZ], R3 ;  /* 0x00000003000075a7 */ /* 0x0022a400080011ff */
[----:B--2---:R-:W-:Y:S05]  /*9150*/  @!P0 NANOSLEEP.SYNCS 0x989680 ;  /* 0x009896800000895d */ /* 0x004fea0003900000 */
[----:B------:R-:W2:Y:S02]  /*9160*/  @!P0 SYNCS.PHASECHK.TRANS64 P0, [R0+URZ], R3 ;  /* 0x00000003000085a7 */ /* 0x000ea400080010ff */
[----:B--2---:R-:W-:Y:S05]  /*9170*/  @!P0 BRA `(.L_x_154) ;  /* 0xfffffffc00f08947 */ /* 0x004fea000383ffff */
[----:B------:R-:W-:Y:S05]  /*9180*/  BRA `(.L_x_155) ;  /* 0xffffff9000b47947 */ /* 0x000fea000383ffff */
.L_x_37:
[----:B----4-:R-:W-:-:S07]  /*9190*/  MOV R0, UR4 ;  /* 0x0000000400007c02 */ /* 0x010fce0008000f00 */
.L_x_156:
[----:B-1----:R1:W2:Y:S02]  /*91a0*/  SYNCS.PHASECHK.TRANS64.TRYWAIT P0, [R0+URZ], R3 ;  /* 0x00000003000075a7 */ /* 0x0022a400080011ff */
[----:B--2---:R-:W-:Y:S05]  /*91b0*/  @!P0 NANOSLEEP.SYNCS 0x989680 ;  /* 0x009896800000895d */ /* 0x004fea0003900000 */
[----:B------:R-:W2:Y:S02]  /*91c0*/  @!P0 SYNCS.PHASECHK.TRANS64 P0, [R0+URZ], R3 ;  /* 0x00000003000085a7 */ /* 0x000ea400080010ff */
[----:B--2---:R-:W-:Y:S05]  /*91d0*/  @!P0 BRA `(.L_x_156) ;  /* 0xfffffffc00f08947 */ /* 0x004fea000383ffff */
[----:B------:R-:W-:Y:S05]  /*91e0*/  BRA `(.L_x_157) ;  /* 0xffffff9000c07947 */ /* 0x000fea000383ffff */
.L_x_38:
[----:B----4-:R-:W-:-:S07]  /*91f0*/  MOV R0, UR4 ;  /* 0x0000000400007c02 */ /* 0x010fce0008000f00 */
.L_x_158:
[----:B-1----:R1:W2:Y:S02]  /*9200*/  SYNCS.PHASECHK.TRANS64.TRYWAIT P0, [R0+URZ], R3 ;  /* 0x00000003000075a7 */ /* 0x0022a400080011ff */
[----:B--2---:R-:W-:Y:S05]  /*9210*/  @!P0 NANOSLEEP.SYNCS 0x989680 ;  /* 0x009896800000895d */ /* 0x004fea0003900000 */
[----:B------:R-:W2:Y:S02]  /*9220*/  @!P0 SYNCS.PHASECHK.TRANS64 P0, [R0+URZ], R3 ;  /* 0x00000003000085a7 */ /* 0x000ea400080010ff */
[----:B--2---:R-:W-:Y:S05]  /*9230*/  @!P0 BRA `(.L_x_158) ;  /* 0xfffffffc00f08947 */ /* 0x004fea000383ffff */
[----:B------:R-:W-:Y:S05]  /*9240*/  BRA `(.L_x_159) ;  /* 0xffffff9000cc7947 */ /* 0x000fea000383ffff */
.L_x_39:
[----:B----4-:R-:W-:-:S07]  /*9250*/  MOV R0, UR4 ;  /* 0x0000000400007c02 */ /* 0x010fce0008000f00 */
.L_x_160:
[----:B-1----:R1:W2:Y:S02]  /*9260*/  SYNCS.PHASECHK.TRANS64.TRYWAIT P0, [R0+URZ], R3 ;  /* 0x00000003000075a7 */ /* 0x0022a400080011ff */
[----:B--2---:R-:W-:Y:S05]  /*9270*/  @!P0 NANOSLEEP.SYNCS 0x989680 ;  /* 0x009896800000895d */ /* 0x004fea0003900000 */
[----:B------:R-:W2:Y:S02]  /*9280*/  @!P0 SYNCS.PHASECHK.TRANS64 P0, [R0+URZ], R3 ;  /* 0x00000003000085a7 */ /* 0x000ea400080010ff */
[----:B--2---:R-:W-:Y:S05]  /*9290*/  @!P0 BRA `(.L_x_160) ;  /* 0xfffffffc00f08947 */ /* 0x004fea000383ffff */
[----:B------:R-:W-:Y:S05]  /*92a0*/  BRA `(.L_x_161) ;  /* 0xffffff9000d87947 */ /* 0x000fea000383ffff */
.L_x_40:
[----:B----4-:R-:W-:-:S07]  /*92b0*/  MOV R0, UR4 ;  /* 0x0000000400007c02 */ /* 0x010fce0008000f00 */
.L_x_162:
[----:B-1----:R1:W2:Y:S02]  /*92c0*/  SYNCS.PHASECHK.TRANS64.TRYWAIT P0, [R0+URZ], R3 ;  /* 0x00000003000075a7 */ /* 0x0022a400080011ff */
[----:B--2---:R-:W-:Y:S05]  /*92d0*/  @!P0 NANOSLEEP.SYNCS 0x989680 ;  /* 0x009896800000895d */ /* 0x004fea0003900000 */
[----:B------:R-:W2:Y:S02]  /*92e0*/  @!P0 SYNCS.PHASECHK.TRANS64 P0, [R0+URZ], R3 ;  /* 0x00000003000085a7 */ /* 0x000ea400080010ff */
[----:B--2---:R-:W-:Y:S05]  /*92f0*/  @!P0 BRA `(.L_x_162) ;  /* 0xfffffffc00f08947 */ /* 0x004fea000383ffff */
[----:B------:R-:W-:Y:S05]  /*9300*/  BRA `(.L_x_163) ;  /* 0xffffff9000e47947 */ /* 0x000fea000383ffff */
.L_x_41:
[----:B----4-:R-:W-:-:S07]  /*9310*/  MOV R0, UR4 ;  /* 0x0000000400007c02 */ /* 0x010fce0008000f00 */
.L_x_164:
[----:B-1----:R1:W2:Y:S02]  /*9320*/  SYNCS.PHASECHK.TRANS64.TRYWAIT P0, [R0+URZ], R3 ;  /* 0x00000003000075a7 */ /* 0x0022a400080011ff */
[----:B--2---:R-:W-:Y:S05]  /*9330*/  @!P0 NANOSLEEP.SYNCS 0x989680 ;  /* 0x009896800000895d */ /* 0x004fea0003900000 */
[----:B------:R-:W2:Y:S02]  /*9340*/  @!P0 SYNCS.PHASECHK.TRANS64 P0, [R0+URZ], R3 ;  /* 0x00000003000085a7 */ /* 0x000ea400080010ff */
[----:B--2---:R-:W-:Y:S05]  /*9350*/  @!P0 BRA `(.L_x_164) ;  /* 0xfffffffc00f08947 */ /* 0x004fea000383ffff */
[----:B------:R-:W-:Y:S05]  /*9360*/  BRA `(.L_x_165) ;  /* 0xffffff9000f07947 */ /* 0x000fea000383ffff */
.L_x_42:
[----:B----4-:R-:W-:-:S07]  /*9370*/  MOV R0, UR4 ;  /* 0x0000000400007c02 */ /* 0x010fce0008000f00 */
.L_x_166:
[----:B-1----:R1:W2:Y:S02]  /*9380*/  SYNCS.PHASECHK.TRANS64.TRYWAIT P0, [R0+URZ], R3 ;  /* 0x00000003000075a7 */ /* 0x0022a400080011ff */
[----:B--2---:R-:W-:Y:S05]  /*9390*/  @!P0 NANOSLEEP.SYNCS 0x989680 ;  /* 0x009896800000895d */ /* 0x004fea0003900000 */
[----:B------:R-:W2:Y:S02]  /*93a0*/  @!P0 SYNCS.PHASECHK.TRANS64 P0, [R0+URZ], R3 ;  /* 0x00000003000085a7 */ /* 0x000ea400080010ff */
[----:B--2---:R-:W-:Y:S05]  /*93b0*/  @!P0 BRA `(.L_x_166) ;  /* 0xfffffffc00f08947 */ /* 0x004fea000383ffff */
[----:B------:R-:W-:Y:S05]  /*93c0*/  BRA `(.L_x_167) ;  /* 0xffffff9000fc7947 */ /* 0x000fea000383ffff */
.L_x_43:
[----:B----4-:R-:W-:-:S07]  /*93d0*/  MOV R0, UR4 ;  /* 0x0000000400007c02 */ /* 0x010fce0008000f00 */
.L_x_168:
[----:B-1----:R1:W2:Y:S02]  /*93e0*/  SYNCS.PHASECHK.TRANS64.TRYWAIT P0, [R0+URZ], R3 ;  /* 0x00000003000075a7 */ /* 0x0022a400080011ff */
[----:B--2---:R-:W-:Y:S05]  /*93f0*/  @!P0 NANOSLEEP.SYNCS 0x989680 ;  /* 0x009896800000895d */ /* 0x004fea0003900000 */
[----:B------:R-:W2:Y:S02]  /*9400*/  @!P0 SYNCS.PHASECHK.TRANS64 P0, [R0+URZ], R3 ;  /* 0x00000003000085a7 */ /* 0x000ea400080010ff */
[----:B--2---:R-:W-:Y:S05]  /*9410*/  @!P0 BRA `(.L_x_168) ;  /* 0xfffffffc00f08947 */ /* 0x004fea000383ffff */
[----:B------:R-:W-:Y:S05]  /*9420*/  BRA `(.L_x_169) ;  /* 0xffffff9400087947 */ /* 0x000fea000383ffff */
.L_x_44:
[----:B----4-:R-:W-:-:S07]  /*9430*/  MOV R0, UR4 ;  /* 0x0000000400007c02 */ /* 0x010fce0008000f00 */
.L_x_170:
[----:B-1----:R1:W2:Y:S02]  /*9440*/  SYNCS.PHASECHK.TRANS64.TRYWAIT P0, [R0+URZ], R3 ;  /* 0x00000003000075a7 */ /* 0x0022a400080011ff */
[----:B--2---:R-:W-:Y:S05]  /*9450*/  @!P0 NANOSLEEP.SYNCS 0x989680 ;  /* 0x009896800000895d */ /* 0x004fea0003900000 */
[----:B------:R-:W2:Y:S02]  /*9460*/  @!P0 SYNCS.PHASECHK.TRANS64 P0, [R0+URZ], R3 ;  /* 0x00000003000085a7 */ /* 0x000ea400080010ff */
[----:B--2---:R-:W-:Y:S05]  /*9470*/  @!P0 BRA `(.L_x_170) ;  /* 0xfffffffc00f08947 */ /* 0x004fea000383ffff */
[----:B------:R-:W-:Y:S05]  /*9480*/  BRA `(.L_x_171) ;  /* 0xffffff9400147947 */ /* 0x000fea000383ffff */
.L_x_45:
[----:B----4-:R-:W-:-:S07]  /*9490*/  MOV R0, UR4 ;  /* 0x0000000400007c02 */ /* 0x010fce0008000f00 */
.L_x_172:
[----:B-1----:R1:W2:Y:S02]  /*94a0*/  SYNCS.PHASECHK.TRANS64.TRYWAIT P0, [R0+URZ], R3 ;  /* 0x00000003000075a7 */ /* 0x0022a400080011ff */
[----:B--2---:R-:W-:Y:S05]  /*94b0*/  @!P0 NANOSLEEP.SYNCS 0x989680 ;  /* 0x009896800000895d */ /* 0x004fea0003900000 */
[----:B------:R-:W2:Y:S02]  /*94c0*/  @!P0 SYNCS.PHASECHK.TRANS64 P0, [R0+URZ], R3 ;  /* 0x00000003000085a7 */ /* 0x000ea400080010ff */
[----:B--2---:R-:W-:Y:S05]  /*94d0*/  @!P0 BRA `(.L_x_172) ;  /* 0xfffffffc00f08947 */ /* 0x004fea000383ffff */
[----:B------:R-:W-:Y:S05]  /*94e0*/  BRA `(.L_x_173) ;  /* 0xffffff9400207947 */ /* 0x000fea000383ffff */
.L_x_48:
[----:B-1----:R1:W2:Y:S02]  /*94f0*/  SYNCS.PHASECHK.TRANS64.TRYWAIT P0, [R0+URZ+0x160], R5 ;  /* 0x00016005000075a7 */ /* 0x0022a400080011ff */
[----:B--2---:R-:W-:Y:S05]  /*9500*/  @!P0 NANOSLEEP.SYNCS 0x989680 ;  /* 0x009896800000895d */ /* 0x004fea0003900000 */
[----:B------:R-:W2:Y:S02]  /*9510*/  @!P0 SYNCS.PHASECHK.TRANS64 P0, [R0+URZ+0x160], R5 ;  /* 0x00016005000085a7 */ /* 0x000ea400080010ff */
[----:B--2---:R-:W-:Y:S05]  /*9520*/  @!P0 BRA `(.L_x_48) ;  /* 0xfffffffc00f08947 */ /* 0x004fea000383ffff */
[----:B------:R-:W-:Y:S05]  /*9530*/  BRA `(.L_x_174) ;  /* 0xffffff94007c7947 */ /* 0x000fea000383ffff */
.L_x_49:
[----:B------:R-:W-:-:S07]  /*9540*/  MOV R0, UR5 ;  /* 0x0000000500007c02 */ /* 0x000fce0008000f00 */
.L_x_175:
[----:B-1----:R1:W2:Y:S02]  /*9550*/  SYNCS.PHASECHK.TRANS64.TRYWAIT P0, [R0+URZ+0x130], R7 ;  /* 0x00013007000075a7 */ /* 0x0022a400080011ff */
[----:B--2---:R-:W-:Y:S05]  /*9560*/  @!P0 NANOSLEEP.SYNCS 0x989680 ;  /* 0x009896800000895d */ /* 0x004fea0003900000 */
[----:B------:R-:W2:Y:S02]  /*9570*/  @!P0 SYNCS.PHASECHK.TRANS64 P0, [R0+URZ+0x130], R7 ;  /* 0x00013007000085a7 */ /* 0x000ea400080010ff */
[----:B--2---:R-:W-:Y:S05]  /*9580*/  @!P0 BRA `(.L_x_175) ;  /* 0xfffffffc00f08947 */ /* 0x004fea000383ffff */
[----:B------:R-:W-:Y:S05]  /*9590*/  BRA `(.L_x_176) ;  /* 0xffffff94008c7947 */ /* 0x000fea000383ffff */
.L_x_50:
[----:B-1----:R1:W2:Y:S02]  /*95a0*/  SYNCS.PHASECHK.TRANS64.TRYWAIT P1, [R0+URZ+0x120], R5 ;  /* 0x00012005000075a7 */ /* 0x0022a400080211ff */
[----:B--2---:R-:W-:Y:S05]  /*95b0*/  @!P1 NANOSLEEP.SYNCS 0x989680 ;  /* 0x009896800000995d */ /* 0x004fea0003900000 */
[----:B------:R-:W2:Y:S02]  /*95c0*/  @!P1 SYNCS.PHASECHK.TRANS64 P1, [R0+URZ+0x120], R5 ;  /* 0x00012005000095a7 */ /* 0x000ea400080210ff */
[----:B--2---:R-:W-:Y:S05]  /*95d0*/  @!P1 BRA `(.L_x_50) ;  /* 0xfffffffc00f09947 */ /* 0x004fea000383ffff */
[----:B------:R-:W-:Y:S05]  /*95e0*/  BRA `(.L_x_177) ;  /* 0xffffff9400bc7947 */ /* 0x000fea000383ffff */
.L_x_53:
[----:B------:R-:W-:-:S07]  /*95f0*/  MOV R0, UR5 ;  /* 0x0000000500007c02 */ /* 0x000fce0008000f00 */
.L_x_178:
[----:B-1----:R1:W2:Y:S02]  /*9600*/  SYNCS.PHASECHK.TRANS64.TRYWAIT P0, [R0+URZ+0x130], R3 ;  /* 0x00013003000075a7 */ /* 0x0022a400080011ff */
[----:B--2---:R-:W-:Y:S05]  /*9610*/  @!P0 NANOSLEEP.SYNCS 0x989680 ;  /* 0x009896800000895d */ /* 0x004fea0003900000 */
[----:B------:R-:W2:Y:S02]  /*9620*/  @!P0 SYNCS.PHASECHK.TRANS64 P0, [R0+URZ+0x130], R3 ;  /* 0x00013003000085a7 */ /* 0x000ea400080010ff */
[----:B--2---:R-:W-:Y:S05]  /*9630*/  @!P0 BRA `(.L_x_178) ;  /* 0xfffffffc00f08947 */ /* 0x004fea000383ffff */
[----:B------:R-:W-:Y:S05]  /*9640*/  BRA `(.L_x_52) ;  /* 0xffffff9800107947 */ /* 0x000fea000383ffff */
.L_x_62:
[----:B-1----:R-:W-:-:S04]  /*9650*/  MOV R4, UR6 ;  /* 0x0000000600047c02 */ /* 0x002fc80008000f00 */
[----:B------:R1:W2:Y:S03]  /*9660*/  SYNCS.PHASECHK.TRANS64.TRYWAIT P0, [R4+URZ+0x8], R5 ;  /* 0x00000805040075a7 */ /* 0x0002a600080011ff */
[----:B--2---:R-:W-:Y:S05]  /*9670*/  @!P0 NANOSLEEP.SYNCS 0x989680 ;  /* 0x009896800000895d */ /* 0x004fea0003900000 */
[----:B------:R-:W2:Y:S02]  /*9680*/  @!P0 SYNCS.PHASECHK.TRANS64 P0, [R4+URZ+0x8], R5 ;  /* 0x00000805040085a7 */ /* 0x000ea400080010ff */
[----:B--2---:R-:W-:Y:S05]  /*9690*/  @!P0 BRA `(.L_x_62) ;  /* 0xfffffffc00ec8947 */ /* 0x004fea000383ffff */
[----:B------:R-:W-:Y:S05]  /*96a0*/  BRA `(.L_x_61) ;  /* 0xffffff9800c47947 */ /* 0x000fea000383ffff */
.L_x_64:
[----:B------:R-:W-:Y:S01]  /*96b0*/  BSSY B0, `(.L_x_179) ;  /* 0x0000006000007945 */ /* 0x000fe20003800000 */
[----:B------:R-:W-:-:S07]  /*96c0*/  MOV R15, 0xffffffff ;  /* 0xffffffff000f7802 */ /* 0x000fce0000000f00 */
[----:B-1---5:R-:W-:Y:S05]  /*96d0*/  WARPSYNC.COLLECTIVE R15, `(.L_x_180) ;  /* 0x000000000f0c7348 */ /* 0x022fea0003c00000 */
[----:B------:R-:W-:Y:S02]  /*96e0*/  ELECT P6, UR79, PT ;  /* 0x00000000004f782f */ /* 0x000fe400038c0000 */
[----:B------:R-:W-:Y:S01]  /*96f0*/  MOV R14, UR79 ;  /* 0x0000004f000e7c02 */ /* 0x000fe20008000f00 */
[----:B-1---5:R-:W-:Y:S10]  /*9700*/  ENDCOLLECTIVE ;  /* 0x000000000000791b */ /* 0x022ff40003800000 */
.L_x_180:
[----:B------:R-:W-:Y:S05]  /*9710*/  BSYNC B0 ;  /* 0x0000000000007941 */ /* 0x000fea0003800000 */
.L_x_179:
[----:B------:R-:W-:Y:S05]  /*9720*/  BRA `(.L_x_181) ;  /* 0xffffff9800f47947 */ /* 0x000fea000383ffff */
.L_x_66:
[----:B-1----:R-:W-:-:S04]  /*9730*/  MOV R2, UR6 ;  /* 0x0000000600027c02 */ /* 0x002fc80008000f00 */
[----:B------:R1:W2:Y:S03]  /*9740*/  SYNCS.PHASECHK.TRANS64.TRYWAIT P0, [R2+URZ+0x8], R3 ;  /* 0x00000803020075a7 */ /* 0x0002a600080011ff */
[----:B--2---:R-:W-:Y:S05]  /*9750*/  @!P0 NANOSLEEP.SYNCS 0x989680 ;  /* 0x009896800000895d */ /* 0x004fea0003900000 */
[----:B------:R-:W2:Y:S02]  /*9760*/  @!P0 SYNCS.PHASECHK.TRANS64 P0, [R2+URZ+0x8], R3 ;  /* 0x00000803020085a7 */ /* 0x000ea400080010ff */
[----:B--2---:R-:W-:Y:S05]  /*9770*/  @!P0 BRA `(.L_x_66) ;  /* 0xfffffffc00ec8947 */ /* 0x004fea000383ffff */
[----:B------:R-:W-:Y:S05]  /*9780*/  BRA `(.L_x_65) ;  /* 0xffffff9800f87947 */ /* 0x000fea000383ffff */
.L_x_67:
[----:B-1----:R1:W2:Y:S02]  /*9790*/  SYNCS.PHASECHK.TRANS64.TRYWAIT P0, [R0+URZ+0x120], R5 ;  /* 0x00012005000075a7 */ /* 0x0022a400080011ff */
[----:B--2---:R-:W-:Y:S05]  /*97a0*/  @!P0 NANOSLEEP.SYNCS 0x989680 ;  /* 0x009896800000895d */ /* 0x004fea0003900000 */
[----:B------:R-:W2:Y:S02]  /*97b0*/  @!P0 SYNCS.PHASECHK.TRANS64 P0, [R0+URZ+0x120], R5 ;  /* 0x00012005000085a7 */ /* 0x000ea400080010ff */
[----:B--2---:R-:W-:Y:S05]  /*97c0*/  @!P0 BRA `(.L_x_67) ;  /* 0xfffffffc00f08947 */ /* 0x004fea000383ffff */
[----:B------:R-:W-:Y:S05]  /*97d0*/  BRA `(.L_x_182) ;  /* 0xffffff9c00d07947 */ /* 0x000fea000383ffff */
.L_x_69:
[----:B------:R-:W-:-:S07]  /*97e0*/  MOV R0, UR8 ;  /* 0x0000000800007c02 */ /* 0x000fce0008000f00 */
.L_x_183:
[----:B-1----:R1:W2:Y:S02]  /*97f0*/  SYNCS.PHASECHK.TRANS64.TRYWAIT P0, [R0+URZ+0x150], R5 ;  /* 0x00015005000075a7 */ /* 0x0022a400080011ff */
[----:B--2---:R-:W-:Y:S05]  /*9800*/  @!P0 NANOSLEEP.SYNCS 0x989680 ;  /* 0x009896800000895d */ /* 0x004fea0003900000 */
[----:B------:R-:W2:Y:S02]  /*9810*/  @!P0 SYNCS.PHASECHK.TRANS64 P0, [R0+URZ+0x150], R5 ;  /* 0x00015005000085a7 */ /* 0x000ea400080010ff */
[----:B--2---:R-:W-:Y:S05]  /*9820*/  @!P0 BRA `(.L_x_183) ;  /* 0xfffffffc00f08947 */ /* 0x004fea000383ffff */
[----:B------:R-:W-:Y:S05]  /*9830*/  BRA `(.L_x_184) ;  /* 0xffffffa0001c7947 */ /* 0x000fea000383ffff */
.L_x_72:
[----:B------:R-:W-:Y:S07]  /*9840*/  MOV R0, UR7 ;  /* 0x0000000700007c02 */ /* 0x000fee0008000f00 */
.L_x_185:
[----:B-1----:R1:W2:Y:S02]  /*9850*/  SYNCS.PHASECHK.TRANS64.TRYWAIT P0, [R0+URZ], R5 ;  /* 0x00000005000075a7 */ /* 0x0022a400080011ff */
[----:B--2---:R-:W-:Y:S05]  /*9860*/  @!P0 NANOSLEEP.SYNCS 0x989680 ;  /* 0x009896800000895d */ /* 0x004fea0003900000 */
[----:B------:R-:W2:Y:S02]  /*9870*/  @!P0 SYNCS.PHASECHK.TRANS64 P0, [R0+URZ], R5 ;  /* 0x00000005000085a7 */ /* 0x000ea400080010ff */
[----:B--2---:R-:W-:Y:S05]  /*9880*/  @!P0 BRA `(.L_x_185) ;  /* 0xfffffffc00f08947 */ /* 0x004fea000383ffff */
[----:B------:R-:W-:Y:S05]  /*9890*/  BRA `(.L_x_71) ;  /* 0xffffffa000347947 */ /* 0x000fea000383ffff */
.L_x_76:
[----:B-1----:R-:W-:-:S07]  /*98a0*/  MOV R0, UR4 ;  /* 0x0000000400007c02 */ /* 0x002fce0008000f00 */
.L_x_186:
[----:B-1----:R1:W2:Y:S02]  /*98b0*/  SYNCS.PHASECHK.TRANS64.TRYWAIT P0, [R0+URZ], R3 ;  /* 0x00000003000075a7 */ /* 0x0022a400080011ff */
[----:B--2---:R-:W-:Y:S05]  /*98c0*/  @!P0 NANOSLEEP.SYNCS 0x989680 ;  /* 0x009896800000895d */ /* 0x004fea0003900000 */
[----:B------:R-:W2:Y:S02]  /*98d0*/  @!P0 SYNCS.PHASECHK.TRANS64 P0, [R0+URZ], R3 ;  /* 0x00000003000085a7 */ /* 0x000ea400080010ff */
[----:B--2---:R-:W-:Y:S05]  /*98e0*/  @!P0 BRA `(.L_x_186) ;  /* 0xfffffffc00f08947 */ /* 0x004fea000383ffff */
[----:B------:R-:W-:Y:S05]  /*98f0*/  BRA `(.L_x_187) ;  /* 0xffffffa400047947 */ /* 0x000fea000383ffff */
.L_x_79:
[----:B------:R-:W-:-:S07]  /*9900*/  MOV R0, UR6 ;  /* 0x0000000600007c02 */ /* 0x000fce0008000f00 */
.L_x_188:
[----:B-1----:R1:W2:Y:S02]  /*9910*/  SYNCS.PHASECHK.TRANS64.TRYWAIT P1, [R0+URZ+0x180], R3 ;  /* 0x00018003000075a7 */ /* 0x0022a400080211ff */
[----:B--2---:R-:W-:Y:S05]  /*9920*/  @!P1 NANOSLEEP.SYNCS 0x989680 ;  /* 0x009896800000995d */ /* 0x004fea0003900000 */
[----:B------:R-:W2:Y:S02]  /*9930*/  @!P1 SYNCS.PHASECHK.TRANS64 P1, [R0+URZ+0x180], R3 ;  /* 0x00018003000095a7 */ /* 0x000ea400080210ff */
[----:B--2---:R-:W-:Y:S05]  /*9940*/  @!P1 BRA `(.L_x_188) ;  /* 0xfffffffc00f09947 */ /* 0x004fea000383ffff */
[----:B------:R-:W-:Y:S05]  /*9950*/  BRA `(.L_x_189) ;  /* 0xffffffa400507947 */ /* 0x000fea000383ffff */
.L_x_84:
[----:B----4-:R4:W1:Y:S02]  /*9960*/  SYNCS.PHASECHK.TRANS64.TRYWAIT P0, [R0+URZ+0x120], R3 ;  /* 0x00012003000075a7 */ /* 0x01086400080011ff */
[----:B-1----:R-:W-:Y:S05]  /*9970*/  @!P0 NANOSLEEP.SYNCS 0x989680 ;  /* 0x009896800000895d */ /* 0x002fea0003900000 */
[----:B------:R-:W1:Y:S02]  /*9980*/  @!P0 SYNCS.PHASECHK.TRANS64 P0, [R0+URZ+0x120], R3 ;  /* 0x00012003000085a7 */ /* 0x000e6400080010ff */
[----:B-1----:R-:W-:Y:S05]  /*9990*/  @!P0 BRA `(.L_x_84) ;  /* 0xfffffffc00f08947 */ /* 0x002fea000383ffff */
[----:B------:R-:W-:Y:S05]  /*99a0*/  BRA `(.L_x_190) ;  /* 0xffffffa8006c7947 */ /* 0x000fea000383ffff */
.L_x_87:
[----:B------:R-:W-:Y:S07]  /*99b0*/  MOV R0, UR6 ;  /* 0x0000000600007c02 */ /* 0x000fee0008000f00 */
.L_x_191:
[----:B----4-:R4:W1:Y:S02]  /*99c0*/  SYNCS.PHASECHK.TRANS64.TRYWAIT P0, [R0+URZ+0x118], R3 ;  /* 0x00011803000075a7 */ /* 0x01086400080011ff */
[----:B-1----:R-:W-:Y:S05]  /*99d0*/  @!P0 NANOSLEEP.SYNCS 0x989680 ;  /* 0x009896800000895d */ /* 0x002fea0003900000 */
[----:B------:R-:W1:Y:S02]  /*99e0*/  @!P0 SYNCS.PHASECHK.TRANS64 P0, [R0+URZ+0x118], R3 ;  /* 0x00011803000085a7 */ /* 0x000e6400080010ff */
[----:B-1----:R-:W-:Y:S05]  /*99f0*/  @!P0 BRA `(.L_x_191) ;  /* 0xfffffffc00f08947 */ /* 0x002fea000383ffff */
[----:B------:R-:W-:Y:S05]  /*9a00*/  BRA `(.L_x_86) ;  /* 0xffffffac004c7947 */ /* 0x000fea000383ffff */
.L_x_90:
[----:B------:R-:W-:Y:S07]  /*9a10*/  MOV R0, UR6 ;  /* 0x0000000600007c02 */ /* 0x000fee0008000f00 */
.L_x_192:
[----:B--2---:R2:W4:Y:S02]  /*9a20*/  SYNCS.PHASECHK.TRANS64.TRYWAIT P0, [R0+URZ+0xf0], R11 ;  /* 0x0000f00b000075a7 */ /* 0x00452400080011ff */
[----:B----4-:R-:W-:Y:S05]  /*9a30*/  @!P0 NANOSLEEP.SYNCS 0x989680 ;  /* 0x009896800000895d */ /* 0x010fea0003900000 */
[----:B------:R-:W4:Y:S02]  /*9a40*/  @!P0 SYNCS.PHASECHK.TRANS64 P0, [R0+URZ+0xf0], R11 ;  /* 0x0000f00b000085a7 */ /* 0x000f2400080010ff */
[----:B----4-:R-:W-:Y:S05]  /*9a50*/  @!P0 BRA `(.L_x_192) ;  /* 0xfffffffc00f08947 */ /* 0x010fea000383ffff */
[----:B------:R-:W-:Y:S05]  /*9a60*/  BRA `(.L_x_193) ;  /* 0xffffffac00c47947 */ /* 0x000fea000383ffff */
.L_x_91:
[----:B------:R-:W-:Y:S07]  /*9a70*/  MOV R0, UR6 ;  /* 0x0000000600007c02 */ /* 0x000fee0008000f00 */
.L_x_194:
[----:B--2---:R2:W4:Y:S02]  /*9a80*/  SYNCS.PHASECHK.TRANS64.TRYWAIT P0, [R0+URZ+0xf8], R11 ;  /* 0x0000f80b000075a7 */ /* 0x00452400080011ff */
[----:B----4-:R-:W-:Y:S05]  /*9a90*/  @!P0 NANOSLEEP.SYNCS 0x989680 ;  /* 0x009896800000895d */ /* 0x010fea0003900000 */
[----:B------:R-:W4:Y:S02]  /*9aa0*/  @!P0 SYNCS.PHASECHK.TRANS64 P0, [R0+URZ+0xf8], R11 ;  /* 0x0000f80b000085a7 */ /* 0x000f2400080010ff */
[----:B----4-:R-:W-:Y:S05]  /*9ab0*/  @!P0 BRA `(.L_x_194) ;  /* 0xfffffffc00f08947 */ /* 0x010fea000383ffff */
[----:B------:R-:W-:Y:S05]  /*9ac0*/  BRA `(.L_x_195) ;  /* 0xffffffb000547947 */ /* 0x000fea000383ffff */
.L_x_92:
[----:B------:R-:W-:Y:S07]  /*9ad0*/  MOV R0, UR6 ;  /* 0x0000000600007c02 */ /* 0x000fee0008000f00 */
.L_x_196:
[----:B--2---:R2:W4:Y:S02]  /*9ae0*/  SYNCS.PHASECHK.TRANS64.TRYWAIT P0, [R0+URZ+0x100], R11 ;  /* 0x0001000b000075a7 */ /* 0x00452400080011ff */
[----:B----4-:R-:W-:Y:S05]  /*9af0*/  @!P0 NANOSLEEP.SYNCS 0x989680 ;  /* 0x009896800000895d */ /* 0x010fea0003900000 */
[----:B------:R-:W4:Y:S02]  /*9b00*/  @!P0 SYNCS.PHASECHK.TRANS64 P0, [R0+URZ+0x100], R11 ;  /* 0x0001000b000085a7 */ /* 0x000f2400080010ff */
[----:B----4-:R-:W-:Y:S05]  /*9b10*/  @!P0 BRA `(.L_x_196) ;  /* 0xfffffffc00f08947 */ /* 0x010fea000383ffff */
[----:B------:R-:W-:Y:S05]  /*9b20*/  BRA `(.L_x_197) ;  /* 0xffffffb000ec7947 */ /* 0x000fea000383ffff */
.L_x_93:
[----:B------:R-:W-:Y:S07]  /*9b30*/  MOV R0, UR6 ;  /* 0x0000000600007c02 */ /* 0x000fee0008000f00 */
.L_x_198:
[----:B-1----:R1:W2:Y:S02]  /*9b40*/  SYNCS.PHASECHK.TRANS64.TRYWAIT P0, [R0+URZ+0x108], R11 ;  /* 0x0001080b000075a7 */ /* 0x0022a400080011ff */
[----:B--2---:R-:W-:Y:S05]  /*9b50*/  @!P0 NANOSLEEP.SYNCS 0x989680 ;  /* 0x009896800000895d */ /* 0x004fea0003900000 */
[----:B------:R-:W2:Y:S02]  /*9b60*/  @!P0 SYNCS.PHASECHK.TRANS64 P0, [R0+URZ+0x108], R11 ;  /* 0x0001080b000085a7 */ /* 0x000ea400080010ff */
[----:B--2---:R-:W-:Y:S05]  /*9b70*/  @!P0 BRA `(.L_x_198) ;  /* 0xfffffffc00f08947 */ /* 0x004fea000383ffff */
[----:B------:R-:W-:Y:S05]  /*9b80*/  BRA `(.L_x_199) ;  /* 0xffffffb400c47947 */ /* 0x000fea000383ffff */
.L_x_95:
[----:B------:R-:W-:-:S07]  /*9b90*/  MOV R0, UR6 ;  /* 0x0000000600007c02 */ /* 0x000fce0008000f00 */
.L_x_200:
[----:B-1----:R1:W2:Y:S02]  /*9ba0*/  SYNCS.PHASECHK.TRANS64.TRYWAIT P0, [R0+URZ+0xf0], R3 ;  /* 0x0000f003000075a7 */ /* 0x0022a400080011ff */
[----:B--2---:R-:W-:Y:S05]  /*9bb0*/  @!P0 NANOSLEEP.SYNCS 0x989680 ;  /* 0x009896800000895d */ /* 0x004fea0003900000 */
[----:B------:R-:W2:Y:S02]  /*9bc0*/  @!P0 SYNCS.PHASECHK.TRANS64 P0, [R0+URZ+0xf0], R3 ;  /* 0x0000f003000085a7 */ /* 0x000ea400080010ff */
[----:B--2---:R-:W-:Y:S05]  /*9bd0*/  @!P0 BRA `(.L_x_200) ;  /* 0xfffffffc00f08947 */ /* 0x004fea000383ffff */
[----:B------:R-:W-:Y:S05]  /*9be0*/  BRA `(.L_x_201) ;  /* 0xffffffb800847947 */ /* 0x000fea000383ffff */
.L_x_96:
[----:B-1----:R-:W-:-:S07]  /*9bf0*/  MOV R0, UR6 ;  /* 0x0000000600007c02 */ /* 0x002fce0008000f00 */
.L_x_202:
[----:B-1----:R1:W2:Y:S02]  /*9c00*/  SYNCS.PHASECHK.TRANS64.TRYWAIT P0, [R0+URZ+0xf8], R3 ;  /* 0x0000f803000075a7 */ /* 0x0022a400080011ff */
[----:B--2---:R-:W-:Y:S05]  /*9c10*/  @!P0 NANOSLEEP.SYNCS 0x989680 ;  /* 0x009896800000895d */ /* 0x004fea0003900000 */
[----:B------:R-:W2:Y:S02]  /*9c20*/  @!P0 SYNCS.PHASECHK.TRANS64 P0, [R0+URZ+0xf8], R3 ;  /* 0x0000f803000085a7 */ /* 0x000ea400080010ff */
[----:B--2---:R-:W-:Y:S05]  /*9c30*/  @!P0 BRA `(.L_x_202) ;  /* 0xfffffffc00f08947 */ /* 0x004fea000383ffff */
[----:B------:R-:W-:Y:S05]  /*9c40*/  BRA `(.L_x_203) ;  /* 0xffffffb800747947 */ /* 0x000fea000383ffff */
.L_x_97:
[----:B-1----:R-:W-:-:S07]  /*9c50*/  MOV R0, UR6 ;  /* 0x0000000600007c02 */ /* 0x002fce0008000f00 */
.L_x_204:
[----:B-1----:R1:W2:Y:S02]  /*9c60*/  SYNCS.PHASECHK.TRANS64.TRYWAIT P0, [R0+URZ+0x100], R3 ;  /* 0x00010003000075a7 */ /* 0x0022a400080011ff */
[----:B--2---:R-:W-:Y:S05]  /*9c70*/  @!P0 NANOSLEEP.SYNCS 0x989680 ;  /* 0x009896800000895d */ /* 0x004fea0003900000 */
[----:B------:R-:W2:Y:S02]  /*9c80*/  @!P0 SYNCS.PHASECHK.TRANS64 P0, [R0+URZ+0x100], R3 ;  /* 0x00010003000085a7 */ /* 0x000ea400080010ff */
[----:B--2---:R-:W-:Y:S05]  /*9c90*/  @!P0 BRA `(.L_x_204) ;  /* 0xfffffffc00f08947 */ /* 0x004fea000383ffff */
[----:B------:R-:W-:Y:S05]  /*9ca0*/  BRA `(.L_x_205) ;  /* 0xffffffb800647947 */ /* 0x000fea000383ffff */
.L_x_99:
[----:B--2---:R2:W4:Y:S02]  /*9cb0*/  SYNCS.PHASECHK.TRANS64.TRYWAIT P0, [R0+URZ+0x120], R3 ;  /* 0x00012003000075a7 */ /* 0x00452400080011ff */
[----:B----4-:R-:W-:Y:S05]  /*9cc0*/  @!P0 NANOSLEEP.SYNCS 0x989680 ;  /* 0x009896800000895d */ /* 0x010fea0003900000 */
[----:B------:R-:W4:Y:S02]  /*9cd0*/  @!P0 SYNCS.PHASECHK.TRANS64 P0, [R0+URZ+0x120], R3 ;  /* 0x00012003000085a7 */ /* 0x000f2400080010ff */
[----:B----4-:R-:W-:Y:S05]  /*9ce0*/  @!P0 BRA `(.L_x_99) ;  /* 0xfffffffc00f08947 */ /* 0x010fea000383ffff */
[----:B------:R-:W-:Y:S05]  /*9cf0*/  BRA `(.L_x_206) ;  /* 0xffffffbc00207947 */ /* 0x000fea000383ffff */
.L_x_110:
[----:B-1----:R-:W-:Y:S04]  /*9d00*/  MOV R3, UR48 ;  /* 0x0000003000037c02 */ /* 0x002fe80008000f00 */
[----:B------:R1:W3:Y:S03]  /*9d10*/  SYNCS.PHASECHK.TRANS64.TRYWAIT P1, [R3+URZ+0xd0], R4 ;  /* 0x0000d004030075a7 */ /* 0x0002e600080211ff */
[----:B---3--:R-:W-:Y:S05]  /*9d20*/  @!P1 NANOSLEEP.SYNCS 0x989680 ;  /* 0x009896800000995d */ /* 0x008fea0003900000 */
[----:B------:R-:W3:Y:S02]  /*9d30*/  @!P1 SYNCS.PHASECHK.TRANS64 P1, [R3+URZ+0xd0], R4 ;  /* 0x0000d004030095a7 */ /* 0x000ee400080210ff */
[----:B---3--:R-:W-:Y:S05]  /*9d40*/  @!P1 BRA `(.L_x_110) ;  /* 0xfffffffc00ec9947 */ /* 0x008fea000383ffff */
[----:B------:R-:W-:Y:S05]  /*9d50*/  BRA `(.L_x_109) ;  /* 0xffffffc800347947 */ /* 0x000fea000383ffff */
.L_x_112:
[----:B-1----:R1:W4:Y:S02]  /*9d60*/  SYNCS.PHASECHK.TRANS64.TRYWAIT P0, [R79+URZ+0x140], R0 ;  /* 0x000140004f0075a7 */ /* 0x00232400080011ff */
[----:B----4-:R-:W-:Y:S05]  /*9d70*/  @!P0 NANOSLEEP.SYNCS 0x989680 ;  /* 0x009896800000895d */ /* 0x010fea0003900000 */
[----:B------:R-:W4:Y:S02]  /*9d80*/  @!P0 SYNCS.PHASECHK.TRANS64 P0, [R79+URZ+0x140], R0 ;  /* 0x000140004f0085a7 */ /* 0x000f2400080010ff */
[----:B----4-:R-:W-:Y:S05]  /*9d90*/  @!P0 BRA `(.L_x_112) ;  /* 0xfffffffc00f08947 */ /* 0x010fea000383ffff */
[----:B------:R-:W-:Y:S05]  /*9da0*/  BRA `(.L_x_111) ;  /* 0xffffffc8008c7947 */ /* 0x000fea000383ffff */
.L_x_121:
[----:B-1----:R1:W2:Y:S02]  /*9db0*/  SYNCS.PHASECHK.TRANS64.TRYWAIT P0, [R3+URZ+0xd0], R0 ;  /* 0x0000d000030075a7 */ /* 0x0022a400080011ff */
[----:B--2---:R-:W-:Y:S05]  /*9dc0*/  @!P0 NANOSLEEP.SYNCS 0x989680 ;  /* 0x009896800000895d */ /* 0x004fea0003900000 */
[----:B------:R-:W2:Y:S02]  /*9dd0*/  @!P0 SYNCS.PHASECHK.TRANS64 P0, [R3+URZ+0xd0], R0 ;  /* 0x0000d000030085a7 */ /* 0x000ea400080010ff */
[----:B--2---:R-:W-:Y:S05]  /*9de0*/  @!P0 BRA `(.L_x_121) ;  /* 0xfffffffc00f08947 */ /* 0x004fea000383ffff */
[----:B------:R-:W-:Y:S05]  /*9df0*/  BRA `(.L_x_120) ;  /* 0xffffffd000887947 */ /* 0x000fea000383ffff */
.L_x_129:
[----:B-1----:R1:W2:Y:S02]  /*9e00*/  SYNCS.PHASECHK.TRANS64.TRYWAIT P0, [R3+URZ+0xd0], R6 ;  /* 0x0000d006030075a7 */ /* 0x0022a400080011ff */
[----:B--2---:R-:W-:Y:S05]  /*9e10*/  @!P0 NANOSLEEP.SYNCS 0x989680 ;  /* 0x009896800000895d */ /* 0x004fea0003900000 */
[----:B------:R-:W2:Y:S02]  /*9e20*/  @!P0 SYNCS.PHASECHK.TRANS64 P0, [R3+URZ+0xd0], R6 ;  /* 0x0000d006030085a7 */ /* 0x000ea400080010ff */
[----:B--2---:R-:W-:Y:S05]  /*9e30*/  @!P0 BRA `(.L_x_129) ;  /* 0xfffffffc00f08947 */ /* 0x004fea000383ffff */
[----:B------:R-:W-:Y:S05]  /*9e40*/  BRA `(.L_x_128) ;  /* 0xffffffd800e87947 */ /* 0x000fea000383ffff */
.L_x_137:
[----:B-1----:R1:W2:Y:S02]  /*9e50*/  SYNCS.PHASECHK.TRANS64.TRYWAIT P0, [R20+URZ+0xd0], R3 ;  /* 0x0000d003140075a7 */ /* 0x0022a400080011ff */
[----:B--2---:R-:W-:Y:S05]  /*9e60*/  @!P0 NANOSLEEP.SYNCS 0x989680 ;  /* 0x009896800000895d */ /* 0x004fea0003900000 */
[----:B------:R-:W2:Y:S02]  /*9e70*/  @!P0 SYNCS.PHASECHK.TRANS64 P0, [R20+URZ+0xd0], R3 ;  /* 0x0000d003140085a7 */ /* 0x000ea400080010ff */
[----:B--2---:R-:W-:Y:S05]  /*9e80*/  @!P0 BRA `(.L_x_137) ;  /* 0xfffffffc00f08947 */ /* 0x004fea000383ffff */
[----:B------:R-:W-:Y:S05]  /*9e90*/  BRA `(.L_x_136) ;  /* 0xffffffe400487947 */ /* 0x000fea000383ffff */
        .weak           $__internal_0_$__cuda_sm10x_tcgen05_guardrail_trap_col_being_dealloced_not_returned_by_alloc
        .type           $__internal_0_$__cuda_sm10x_tcgen05_guardrail_trap_col_being_dealloced_not_returned_by_alloc,@function
        .size           $__internal_0_$__cuda_sm10x_tcgen05_guardrail_trap_col_being_dealloced_not_returned_by_alloc,($__internal_1_$__cuda_sm10x_tcgen05_guardrail_trap_phase_invalid_during_alloc - $__internal_0_$__cuda_sm10x_tcgen05_guardrail_trap_col_being_dealloced_not_returned_by_alloc)
$__internal_0_$__cuda_sm10x_tcgen05_guardrail_trap_col_being_dealloced_not_returned_by_alloc:
[----:B------:R-:W-:Y:S05]  /*9ea0*/  BPT.TRAP 0x1 ;  /* 0x000000040000795c */ /* 0x000fea0000300000 */
[----:B------:R-:W-:-:S04]  /*9eb0*/  HFMA2 R3, -RZ, RZ, 0, 0 ;  /* 0x00000000ff037431 */ /* 0x000fc800000001ff */
[----:B------:R-:W-:Y:S05]  /*9ec0*/  RET.REL.NODEC R2 `(_ZN7cutlass13device_kernelINS_4gemm6kernel13GemmUniversalIN4cute5tupleIJiiiiEEENS1_10collective13CollectiveMmaINS1_41MainloopSm100TmaUmmaWarpSpecializedSparseILi13ELi2ELi2ENS5_IJNS4_1CILi2EEENSA_ILi1EEESC_EEEEENS5_IJNSA_ILi256EEENSA_ILi64EEENSA_ILi128EEEEEENS_12float_e4m3_tENS5_IJNS4_6LayoutINS5_IJiNS5_IJSB_iEEEiEEENS5_IJlNS5_IJSC_SB_EEElEEEEENSK_INS5_IJNS5_IJSH_iEEESQ_iEEENS5_IJNS5_IJSH_NSA_ILi16384EEEEEENS5_IJSC_lEEElEEEEEEEESJ_NS5_IJlSC_lEEENS4_8TiledMMAINS4_8MMA_AtomIJNS4_32SM100_MMA_F8F6F4_2x1SM_SS_SPARSEISJ_SJ_fLi256ELi64ELNS4_4UMMA5MajorE0ELS13_0ELNS12_7ScaleInE0ELS14_0EEEEEENSK_INS5_IJSC_SC_SC_EEENS5_IJNSA_ILi0EEES18_S18_EEEEENS5_IJNS4_10UnderscoreES1B_S1B_EEEEENS4_18SM100_TMA_2SM_LOADENS4_14ComposedLayoutINS4_7SwizzleILi2ELi4ELi3EEENS4_25smem_sparse_ptr_flag_bitsILi2ELi8EEENSK_INS5_IJNS5_IJSC_NSA_ILi8EEEEEENS5_IJSB_SG_EEEEEENS5_IJNS5_IJS18_SH_EEESN_EEEEEEEvNS4_8identityES1E_NS1F_INS1G_ILi3ELi4ELi3EEENS4_18smem_ptr_flag_bitsILi8EEENSK_INS5_IJS1K_SH_EEENS5_IJSH_SC_EEEEEEEvS1S_EENS_8epilogue10collective18CollectiveEpilogueINS21_23Sm100TmaWarpSpecializedILi4ELi2ELi16ELb1ELb0EEEJNS5_IJSH_SG_SH_EEENS5_IJNSK_ISH_SC_EENSK_INSA_ILi16EEESC_EEEEEfNS5_IJSC_llEEEfS2B_NS21_6fusion15FusionCallbacksIS25_NS2C_17LinearCombinationIffffLNS_15FloatRoundStyleE2EEES26_S2A_JEEENS4_5SM1004TMEM4LOAD26SM100_TMEM_LOAD_32dp32b16xENS4_13SM90_TMA_LOADENS1F_INS1G_ILi2ELi5ELi2EEENS1U_ILi32EEENSK_INS5_IJNSA_ILi32EEENSA_ILi4EEEEEENS5_IJSC_S2P_EEEEEEENS4_39AutoVectorizingCopyWithAssumedAlignmentILi128EEENS4_14SM90_TMA_STOREES2U_S2W_S2W_EEEvvEEEEvNT_6ParamsE) ;  /* 0xffffff60024c7950 */ /* 0x000fea0003c3ffff */
        .weak           $__internal_1_$__cuda_sm10x_tcgen05_guardrail_trap_phase_invalid_during_alloc
        .type           $__internal_1_$__cuda_sm10x_tcgen05_guardrail_trap_phase_invalid_during_alloc,@function
        .size           $__internal_1_$__cuda_sm10x_tcgen05_guardrail_trap_phase_invalid_during_alloc,($__internal_2_$__cuda_sm10x_tcgen05_guardrail_trap_unallocated_columns_being_dealloced - $__internal_1_$__cuda_sm10x_tcgen05_guardrail_trap_phase_invalid_during_alloc)
$__internal_1_$__cuda_sm10x_tcgen05_guardrail_trap_phase_invalid_during_alloc:
[----:B------:R-:W-:Y:S05]  /*9ed0*/  BPT.TRAP 0x1 ;  /* 0x000000040000795c */ /* 0x000fea0000300000 */
[----:B------:R-:W-:-:S04]  /*9ee0*/  MOV R3, 0x0 ;  /* 0x0000000000037802 */ /* 0x000fc80000000f00 */
[----:B------:R-:W-:Y:S05]  /*9ef0*/  RET.REL.NODEC R2 `(_ZN7cutlass13device_kernelINS_4gemm6kernel13GemmUniversalIN4cute5tupleIJiiiiEEENS1_10collective13CollectiveMmaINS1_41MainloopSm100TmaUmmaWarpSpecializedSparseILi13ELi2ELi2ENS5_IJNS4_1CILi2EEENSA_ILi1EEESC_EEEEENS5_IJNSA_ILi256EEENSA_ILi64EEENSA_ILi128EEEEEENS_12float_e4m3_tENS5_IJNS4_6LayoutINS5_IJiNS5_IJSB_iEEEiEEENS5_IJlNS5_IJSC_SB_EEElEEEEENSK_INS5_IJNS5_IJSH_iEEESQ_iEEENS5_IJNS5_IJSH_NSA_ILi16384EEEEEENS5_IJSC_lEEElEEEEEEEESJ_NS5_IJlSC_lEEENS4_8TiledMMAINS4_8MMA_AtomIJNS4_32SM100_MMA_F8F6F4_2x1SM_SS_SPARSEISJ_SJ_fLi256ELi64ELNS4_4UMMA5MajorE0ELS13_0ELNS12_7ScaleInE0ELS14_0EEEEEENSK_INS5_IJSC_SC_SC_EEENS5_IJNSA_ILi0EEES18_S18_EEEEENS5_IJNS4_10UnderscoreES1B_S1B_EEEEENS4_18SM100_TMA_2SM_LOADENS4_14ComposedLayoutINS4_7SwizzleILi2ELi4ELi3EEENS4_25smem_sparse_ptr_flag_bitsILi2ELi8EEENSK_INS5_IJNS5_IJSC_NSA_ILi8EEEEEENS5_IJSB_SG_EEEEEENS5_IJNS5_IJS18_SH_EEESN_EEEEEEEvNS4_8identityES1E_NS1F_INS1G_ILi3ELi4ELi3EEENS4_18smem_ptr_flag_bitsILi8EEENSK_INS5_IJS1K_SH_EEENS5_IJSH_SC_EEEEEEEvS1S_EENS_8epilogue10collective18CollectiveEpilogueINS21_23Sm100TmaWarpSpecializedILi4ELi2ELi16ELb1ELb0EEEJNS5_IJSH_SG_SH_EEENS5_IJNSK_ISH_SC_EENSK_INSA_ILi16EEESC_EEEEEfNS5_IJSC_llEEEfS2B_NS21_6fusion15FusionCallbacksIS25_NS2C_17LinearCombinationIffffLNS_15FloatRoundStyleE2EEES26_S2A_JEEENS4_5SM1004TMEM4LOAD26SM100_TMEM_LOAD_32dp32b16xENS4_13SM90_TMA_LOADENS1F_INS1G_ILi2ELi5ELi2EEENS1U_ILi32EEENSK_INS5_IJNSA_ILi32EEENSA_ILi4EEEEEENS5_IJSC_S2P_EEEEEEENS4_39AutoVectorizingCopyWithAssumedAlignmentILi128EEENS4_14SM90_TMA_STOREES2U_S2W_S2W_EEEvvEEEEvNT_6ParamsE) ;  /* 0xffffff6002407950 */ /* 0x000fea0003c3ffff */
        .weak           $__internal_2_$__cuda_sm10x_tcgen05_guardrail_trap_unallocated_columns_being_dealloced
        .type           $__internal_2_$__cuda_sm10x_tcgen05_guardrail_trap_unallocated_columns_being_dealloced,@function
        .size           $__internal_2_$__cuda_sm10x_tcgen05_guardrail_trap_unallocated_columns_being_dealloced,(.L_x_208 - $__internal_2_$__cuda_sm10x_tcgen05_guardrail_trap_unallocated_columns_being_dealloced)
$__internal_2_$__cuda_sm10x_tcgen05_guardrail_trap_unallocated_columns_being_dealloced:
[----:B------:R-:W-:Y:S05]  /*9f00*/  BPT.TRAP 0x1 ;  /* 0x000000040000795c */ /* 0x000fea0000300000 */
[----:B------:R-:W-:-:S04]  /*9f10*/  HFMA2 R3, -RZ, RZ, 0, 0 ;  /* 0x00000000ff037431 */ /* 0x000fc800000001ff */
[----:B------:R-:W-:Y:S05]  /*9f20*/  RET.REL.NODEC R2 `(_ZN7cutlass13device_kernelINS_4gemm6kernel13GemmUniversalIN4cute5tupleIJiiiiEEENS1_10collective13CollectiveMmaINS1_41MainloopSm100TmaUmmaWarpSpecializedSparseILi13ELi2ELi2ENS5_IJNS4_1CILi2EEENSA_ILi1EEESC_EEEEENS5_IJNSA_ILi256EEENSA_ILi64EEENSA_ILi128EEEEEENS_12float_e4m3_tENS5_IJNS4_6LayoutINS5_IJiNS5_IJSB_iEEEiEEENS5_IJlNS5_IJSC_SB_EEElEEEEENSK_INS5_IJNS5_IJSH_iEEESQ_iEEENS5_IJNS5_IJSH_NSA_ILi16384EEEEEENS5_IJSC_lEEElEEEEEEEESJ_NS5_IJlSC_lEEENS4_8TiledMMAINS4_8MMA_AtomIJNS4_32SM100_MMA_F8F6F4_2x1SM_SS_SPARSEISJ_SJ_fLi256ELi64ELNS4_4UMMA5MajorE0ELS13_0ELNS12_7ScaleInE0ELS14_0EEEEEENSK_INS5_IJSC_SC_SC_EEENS5_IJNSA_ILi0EEES18_S18_EEEEENS5_IJNS4_10UnderscoreES1B_S1B_EEEEENS4_18SM100_TMA_2SM_LOADENS4_14ComposedLayoutINS4_7SwizzleILi2ELi4ELi3EEENS4_25smem_sparse_ptr_flag_bitsILi2ELi8EEENSK_INS5_IJNS5_IJSC_NSA_ILi8EEEEEENS5_IJSB_SG_EEEEEENS5_IJNS5_IJS18_SH_EEESN_EEEEEEEvNS4_8identityES1E_NS1F_INS1G_ILi3ELi4ELi3EEENS4_18smem_ptr_flag_bitsILi8EEENSK_INS5_IJS1K_SH_EEENS5_IJSH_SC_EEEEEEEvS1S_EENS_8epilogue10collective18CollectiveEpilogueINS21_23Sm100TmaWarpSpecializedILi4ELi2ELi16ELb1ELb0EEEJNS5_IJSH_SG_SH_EEENS5_IJNSK_ISH_SC_EENSK_INSA_ILi16EEESC_EEEEEfNS5_IJSC_llEEEfS2B_NS21_6fusion15FusionCallbacksIS25_NS2C_17LinearCombinationIffffLNS_15FloatRoundStyleE2EEES26_S2A_JEEENS4_5SM1004TMEM4LOAD26SM100_TMEM_LOAD_32dp32b16xENS4_13SM90_TMA_LOADENS1F_INS1G_ILi2ELi5ELi2EEENS1U_ILi32EEENSK_INS5_IJNSA_ILi32EEENSA_ILi4EEEEEENS5_IJSC_S2P_EEEEEEENS4_39AutoVectorizingCopyWithAssumedAlignmentILi128EEENS4_14SM90_TMA_STOREES2U_S2W_S2W_EEEvvEEEEvNT_6ParamsE) ;  /* 0xffffff6002347950 */ /* 0x000fea0003c3ffff */
.L_x_207:
[----:B------:R-:W-:-:S00]  /*9f30*/  BRA `(.L_x_207) ;  /* 0xfffffffc00fc7947 */ /* 0x000fc0000383ffff */
[----:B------:R-:W-:-:S00]  /*9f40*/  NOP ;  /* 0x0000000000007918 */ /* 0x000fc00000000000 */
        /* <DEDUP_REMOVED lines=11> */
.L_x_208:


//--------------------- .nv.global.init           --------------------------
	.section	.nv.global.init,"aw",@progbits
.nv.global.init:
	.type		$str$27,@object
	.size		$str$27,($str$28 - $str$27)
$str$27:
        /*0000*/ 	.byte	0x28, 0x61, 0x64, 0x64, 0x72, 0x65, 0x73, 0x73, 0x20, 0x26, 0x20, 0x6d, 0x61, 0x73, 0x6b, 0x29
        /*0010*/ 	.byte	0x20, 0x3d, 0x3d, 0x20, 0x30, 0x00
	.type		$str$28,@object
	.size		$str$28,($str$26 - $str$28)
$str$28:
        /*0016*/ 	.byte	0x2f, 0x74, 0x6d, 0x70, 0x2f, 0x63, 0x75, 0x74, 0x6c, 0x61, 0x73, 0x73, 0x5f, 0x73, 0x77, 0x65
        /*0026*/ 	.byte	0x65, 0x70, 0x5f, 0x73, 0x72, 0x63, 0x2f, 0x69, 0x6e, 0x63, 0x6c, 0x75, 0x64, 0x65, 0x2f, 0x63
        /*0036*/ 	.byte	0x75, 0x74, 0x65, 0x2f, 0x70, 0x6f, 0x69, 0x6e, 0x74, 0x65, 0x72, 0x5f, 0x66, 0x6c, 0x61, 0x67
        /*0046*/ 	.byte	0x67, 0x65, 0x64, 0x2e, 0x68, 0x70, 0x70, 0x00
	.type		$str$26,@object
	.size		$str$26,($str$25 - $str$26)
$str$26:
        /*004e*/ 	.byte	0x2f, 0x74, 0x6d, 0x70, 0x2f, 0x63, 0x75, 0x74, 0x6c, 0x61, 0x73, 0x73, 0x5f, 0x73, 0x77, 0x65
        /*005e*/ 	.byte	0x65, 0x70, 0x5f, 0x73, 0x72, 0x63, 0x2f, 0x69, 0x6e, 0x63, 0x6c, 0x75, 0x64, 0x65, 0x2f, 0x63
        /*006e*/ 	.byte	0x75, 0x74, 0x65, 0x2f, 0x61, 0x74, 0x6f, 0x6d, 0x2f, 0x63, 0x6f, 0x70, 0x79, 0x5f, 0x74, 0x72
        /*007e*/ 	.byte	0x61, 0x69, 0x74, 0x73, 0x5f, 0x73, 0x6d, 0x31, 0x30, 0x30, 0x2e, 0x68, 0x70, 0x70, 0x00
	.type		$str$25,@object
	.size		$str$25,(__unnamed_1 - $str$25)
$str$25:
        /*008d*/ 	.byte	0x28, 0x28, 0x75, 0x69, 0x6e, 0x74, 0x33, 0x32, 0x5f, 0x74, 0x28, 0x74, 0x68, 0x72, 0x65, 0x61
        /*009d*/ 	.byte	0x64, 0x49, 0x64, 0x78, 0x2e, 0x78, 0x29, 0x20, 0x2f, 0x20, 0x33, 0x32, 0x29, 0x20, 0x25, 0x20
        /*00ad*/ 	.byte	0x34, 0x29, 0x20, 0x3d, 0x3d, 0x20, 0x28, 0x28, 0x28, 0x74, 0x6d, 0x65, 0x6d, 0x5f, 0x61, 0x64
        /*00bd*/ 	.byte	0x64, 0x72, 0x20, 0x3e, 0x3e, 0x20, 0x31, 0x36, 0x29, 0x20, 0x2f, 0x20, 0x33, 0x32, 0x29, 0x20
        /*00cd*/ 	.byte	0x25, 0x20, 0x34, 0x29, 0x00
	.type		__unnamed_1,@object
	.size		__unnamed_1,(__unnamed_2 - __unnamed_1)
__unnamed_1:
        /*00d2*/ 	.byte	0x61, 0x75, 0x74, 0x6f, 0x20, 0x63, 0x75, 0x74, 0x65, 0x3a, 0x3a, 0x61, 0x73, 0x5f, 0x70, 0x6f
        /* <DEDUP_REMOVED lines=23> */
        /*0252*/ 	.byte	0x3a, 0x43, 0x3c, 0x32, 0x30, 0x34, 0x38, 0x3e, 0x3e, 0x3e, 0x3e, 0x5d, 0x00
	.type		__unnamed_2,@object
	.size		__unnamed_2,(.L_2 - __unnamed_2)
__unnamed_2:
        /* <DEDUP_REMOVED lines=42> */
        /*04ff*/ 	.byte	0x3e, 0x5d, 0x00
.L_2:


//--------------------- .nv.shared._ZN7cutlass13device_kernelINS_4gemm6kernel13GemmUniversalIN4cute5tupleIJiiiiEEENS1_10collective13CollectiveMmaINS1_41MainloopSm100TmaUmmaWarpSpecializedSparseILi13ELi2ELi2ENS5_IJNS4_1CILi2EEENSA_ILi1EEESC_EEEEENS5_IJNSA_ILi256EEENSA_ILi64EEENSA_ILi128EEEEEENS_12float_e4m3_tENS5_IJNS4_6LayoutINS5_IJiNS5_IJSB_iEEEiEEENS5_IJlNS5_IJSC_SB_EEElEEEEENSK_INS5_IJNS5_IJSH_iEEESQ_iEEENS5_IJNS5_IJSH_NSA_ILi16384EEEEEENS5_IJSC_lEEElEEEEEEEESJ_NS5_IJlSC_lEEENS4_8TiledMMAINS4_8MMA_AtomIJNS4_32SM100_MMA_F8F6F4_2x1SM_SS_SPARSEISJ_SJ_fLi256ELi64ELNS4_4UMMA5MajorE0ELS13_0ELNS12_7ScaleInE0ELS14_0EEEEEENSK_INS5_IJSC_SC_SC_EEENS5_IJNSA_ILi0EEES18_S18_EEEEENS5_IJNS4_10UnderscoreES1B_S1B_EEEEENS4_18SM100_TMA_2SM_LOADENS4_14ComposedLayoutINS4_7SwizzleILi2ELi4ELi3EEENS4_25smem_sparse_ptr_flag_bitsILi2ELi8EEENSK_INS5_IJNS5_IJSC_NSA_ILi8EEEEEENS5_IJSB_SG_EEEEEENS5_IJNS5_IJS18_SH_EEESN_EEEEEEEvNS4_8identityES1E_NS1F_INS1G_ILi3ELi4ELi3EEENS4_18smem_ptr_flag_bitsILi8EEENSK_INS5_IJS1K_SH_EEENS5_IJSH_SC_EEEEEEEvS1S_EENS_8epilogue10collective18CollectiveEpilogueINS21_23Sm100TmaWarpSpecializedILi4ELi2ELi16ELb1ELb0EEEJNS5_IJSH_SG_SH_EEENS5_IJNSK_ISH_SC_EENSK_INSA_ILi16EEESC_EEEEEfNS5_IJSC_llEEEfS2B_NS21_6fusion15FusionCallbacksIS25_NS2C_17LinearCombinationIffffLNS_15FloatRoundStyleE2EEES26_S2A_JEEENS4_5SM1004TMEM4LOAD26SM100_TMEM_LOAD_32dp32b16xENS4_13SM90_TMA_LOADENS1F_INS1G_ILi2ELi5ELi2EEENS1U_ILi32EEENSK_INS5_IJNSA_ILi32EEENSA_ILi4EEEEEENS5_IJSC_S2P_EEEEEEENS4_39AutoVectorizingCopyWithAssumedAlignmentILi128EEENS4_14SM90_TMA_STOREES2U_S2W_S2W_EEEvvEEEEvNT_6ParamsE --------------------------
	.section	.nv.shared._ZN7cutlass13device_kernelINS_4gemm6kernel13GemmUniversalIN4cute5tupleIJiiiiEEENS1_10collective13CollectiveMmaINS1_41MainloopSm100TmaUmmaWarpSpecializedSparseILi13ELi2ELi2ENS5_IJNS4_1CILi2EEENSA_ILi1EEESC_EEEEENS5_IJNSA_ILi256EEENSA_ILi64EEENSA_ILi128EEEEEENS_12float_e4m3_tENS5_IJNS4_6LayoutINS5_IJiNS5_IJSB_iEEEiEEENS5_IJlNS5_IJSC_SB_EEElEEEEENSK_INS5_IJNS5_IJSH_iEEESQ_iEEENS5_IJNS5_IJSH_NSA_ILi16384EEEEEENS5_IJSC_lEEElEEEEEEEESJ_NS5_IJlSC_lEEENS4_8TiledMMAINS4_8MMA_AtomIJNS4_32SM100_MMA_F8F6F4_2x1SM_SS_SPARSEISJ_SJ_fLi256ELi64ELNS4_4UMMA5MajorE0ELS13_0ELNS12_7ScaleInE0ELS14_0EEEEEENSK_INS5_IJSC_SC_SC_EEENS5_IJNSA_ILi0EEES18_S18_EEEEENS5_IJNS4_10UnderscoreES1B_S1B_EEEEENS4_18SM100_TMA_2SM_LOADENS4_14ComposedLayoutINS4_7SwizzleILi2ELi4ELi3EEENS4_25smem_sparse_ptr_flag_bitsILi2ELi8EEENSK_INS5_IJNS5_IJSC_NSA_ILi8EEEEEENS5_IJSB_SG_EEEEEENS5_IJNS5_IJS18_SH_EEESN_EEEEEEEvNS4_8identityES1E_NS1F_INS1G_ILi3ELi4ELi3EEENS4_18smem_ptr_flag_bitsILi8EEENSK_INS5_IJS1K_SH_EEENS5_IJSH_SC_EEEEEEEvS1S_EENS_8epilogue10collective18CollectiveEpilogueINS21_23Sm100TmaWarpSpecializedILi4ELi2ELi16ELb1ELb0EEEJNS5_IJSH_SG_SH_EEENS5_IJNSK_ISH_SC_EENSK_INSA_ILi16EEESC_EEEEEfNS5_IJSC_llEEEfS2B_NS21_6fusion15FusionCallbacksIS25_NS2C_17LinearCombinationIffffLNS_15FloatRoundStyleE2EEES26_S2A_JEEENS4_5SM1004TMEM4LOAD26SM100_TMEM_LOAD_32dp32b16xENS4_13SM90_TMA_LOADENS1F_INS1G_ILi2ELi5ELi2EEENS1U_ILi32EEENSK_INS5_IJNSA_ILi32EEENSA_ILi4EEEEEENS5_IJSC_S2P_EEEEEEENS4_39AutoVectorizingCopyWithAssumedAlignmentILi128EEENS4_14SM90_TMA_STOREES2U_S2W_S2W_EEEvvEEEEvNT_6ParamsE,"aw",@nobits
	.sectionflags	@""
	.align	16
	.zero		1024


//--------------------- .nv.shared.reserved.0     --------------------------
	.section	.nv.shared.reserved.0,"aw",@nobits
	.weak		__nv_reservedSMEM_offset_0_alias
	.size		__nv_reservedSMEM_offset_0_alias, 0, 64
	.other		__nv_reservedSMEM_offset_0_alias,@"STO_CUDA_RESERVED_SHARED STV_DEFAULT"
__nv_reservedSMEM_offset_0_alias:
	.zero		0
.nv.shared.reserved.0:
	.zero		64
	.weak		__nv_reservedSMEM_tcgen05_partition
	.type		__nv_reservedSMEM_tcgen05_partition,@object
	.size		__nv_reservedSMEM_tcgen05_partition,(.L_0 - __nv_reservedSMEM_tcgen05_partition)
__nv_reservedSMEM_tcgen05_partition:
	.zero		32
.L_0:


//--------------------- .nv.global                --------------------------
	.section	.nv.global,"aw",@nobits
.nv.global:
	.type		_ZN39_INTERNAL_7883d207_4_k_cu_6bbfe6ef_31034cute1_E,@object
	.size		_ZN39_INTERNAL_7883d207_4_k_cu_6bbfe6ef_31034cute1_E,(_ZN39_INTERNAL_7883d207_4_k_cu_6bbfe6ef_31034cuda3std3__45__cpo6cbeginE - _ZN39_INTERNAL_7883d207_4_k_cu_6bbfe6ef_31034cute1_E)
_ZN39_INTERNAL_7883d207_4_k_cu_6bbfe6ef_31034cute1_E:
	.zero		1
	.type		_ZN39_INTERNAL_7883d207_4_k_cu_6bbfe6ef_31034cuda3std3__45__cpo6cbeginE,@object
	.size		_ZN39_INTERNAL_7883d207_4_k_cu_6bbfe6ef_31034cuda3std3__45__cpo6cbeginE,(_ZN39_INTERNAL_7883d207_4_k_cu_6bbfe6ef_31034cuda3std3__48in_placeE - _ZN39_INTERNAL_7883d207_4_k_cu_6bbfe6ef_31034cuda3std3__45__cpo6cbeginE)
_ZN39_INTERNAL_7883d207_4_k_cu_6bbfe6ef_31034cuda3std3__45__cpo6cbeginE:
	.zero		1
	.type		_ZN39_INTERNAL_7883d207_4_k_cu_6bbfe6ef_31034cuda3std3__48in_placeE,@object
	.size		_ZN39_INTERNAL_7883d207_4_k_cu_6bbfe6ef_31034cuda3std3__48in_placeE,(_ZN39_INTERNAL_7883d207_4_k_cu_6bbfe6ef_31034cuda3std6ranges3__45__cpo9iter_moveE - _ZN39_INTERNAL_7883d207_4_k_cu_6bbfe6ef_31034cuda3std3__48in_placeE)
_ZN39_INTERNAL_7883d207_4_k_cu_6bbfe6ef_31034cuda3std3__48in_placeE:
	.zero		1
	.type		_ZN39_INTERNAL_7883d207_4_k_cu_6bbfe6ef_31034cuda3std6ranges3__45__cpo9iter_moveE,@object
	.size		_ZN39_INTERNAL_7883d207_4_k_cu_6bbfe6ef_31034cuda3std6ranges3__45__cpo9iter_moveE,(_ZN39_INTERNAL_7883d207_4_k_cu_6bbfe6ef_31034cuda3std3__45__cpo5beginE - _ZN39_INTERNAL_7883d207_4_k_cu_6bbfe6ef_31034cuda3std6ranges3__45__cpo9iter_moveE)
_ZN39_INTERNAL_7883d207_4_k_cu_6bbfe6ef_31034cuda3std6ranges3__45__cpo9iter_moveE:
	.zero		1
	.type		_ZN39_INTERNAL_7883d207_4_k_cu_6bbfe6ef_31034cuda3std3__45__cpo5beginE,@object
	.size		_ZN39_INTERNAL_7883d207_4_k_cu_6bbfe6ef_31034cuda3std3__45__cpo5beginE,(_ZN39_INTERNAL_7883d207_4_k_cu_6bbfe6ef_31034cuda3std3__441_GLOBAL__N__7883d207_4_k_cu_6bbfe6ef_31036ignoreE - _ZN39_INTERNAL_7883d207_4_k_cu_6bbfe6ef_31034cuda3std3__45__cpo5beginE)
_ZN39_INTERNAL_7883d207_4_k_cu_6bbfe6ef_31034cuda3std3__45__cpo5beginE:
	.zero		1
	.type		_ZN39_INTERNAL_7883d207_4_k_cu_6bbfe6ef_31034cuda3std3__441_GLOBAL__N__7883d207_4_k_cu_6bbfe6ef_31036ignoreE,@object
	.size		_ZN39_INTERNAL_7883d207_4_k_cu_6bbfe6ef_31034cuda3std3__441_GLOBAL__N__7883d207_4_k_cu_6bbfe6ef_31036ignoreE,(_ZN39_INTERNAL_7883d207_4_k_cu_6bbfe6ef_31034cute7productE - _ZN39_INTERNAL_7883d207_4_k_cu_6bbfe6ef_31034cuda3std3__441_GLOBAL__N__7883d207_4_k_cu_6bbfe6ef_31036ignoreE)
_ZN39_INTERNAL_7883d207_4_k_cu_6bbfe6ef_31034cuda3std3__441_GLOBAL__N__7883d207_4_k_cu_6bbfe6ef_31036ignoreE:
	.zero		1
	.type		_ZN39_INTERNAL_7883d207_4_k_cu_6bbfe6ef_31034cute7productE,@object
	.size		_ZN39_INTERNAL_7883d207_4_k_cu_6bbfe6ef_31034cute7productE,(_ZN39_INTERNAL_7883d207_4_k_cu_6bbfe6ef_31034cuda3std3__45__cpo3endE - _ZN39_INTERNAL_7883d207_4_k_cu_6bbfe6ef_31034cute7productE)
_ZN39_INTERNAL_7883d207_4_k_cu_6bbfe6ef_31034cute7productE:
	.zero		1
	.type		_ZN39_INTERNAL_7883d207_4_k_cu_6bbfe6ef_31034cuda3std3__45__cpo3endE,@object
	.size		_ZN39_INTERNAL_7883d207_4_k_cu_6bbfe6ef_31034cuda3std3__45__cpo3endE,(_ZN39_INTERNAL_7883d207_4_k_cu_6bbfe6ef_31034cuda3std3__419piecewise_constructE - _ZN39_INTERNAL_7883d207_4_k_cu_6bbfe6ef_31034cuda3std3__45__cpo3endE)
_ZN39_INTERNAL_7883d207_4_k_cu_6bbfe6ef_31034cuda3std3__45__cpo3endE:
	.zero		1
	.type		_ZN39_INTERNAL_7883d207_4_k_cu_6bbfe6ef_31034cuda3std3__419piecewise_constructE,@object
	.size		_ZN39_INTERNAL_7883d207_4_k_cu_6bbfe6ef_31034cuda3std3__419piecewise_constructE,(_ZN39_INTERNAL_7883d207_4_k_cu_6bbfe6ef_31034cuda3std3__45__cpo4cendE - _ZN39_INTERNAL_7883d207_4_k_cu_6bbfe6ef_31034cuda3std3__419piecewise_constructE)
_ZN39_INTERNAL_7883d207_4_k_cu_6bbfe6ef_31034cuda3std3__419piecewise_constructE:
	.zero		1
	.type		_ZN39_INTERNAL_7883d207_4_k_cu_6bbfe6ef_31034cuda3std3__45__cpo4cendE,@object
	.size		_ZN39_INTERNAL_7883d207_4_k_cu_6bbfe6ef_31034cuda3std3__45__cpo4cendE,(_ZN39_INTERNAL_7883d207_4_k_cu_6bbfe6ef_31034cuda3std6ranges3__45__cpo4swapE - _ZN39_INTERNAL_7883d207_4_k_cu_6bbfe6ef_31034cuda3std3__45__cpo4cendE)
_ZN39_INTERNAL_7883d207_4_k_cu_6bbfe6ef_31034cuda3std3__45__cpo4cendE:
	.zero		1
	.type		_ZN39_INTERNAL_7883d207_4_k_cu_6bbfe6ef_31034cuda3std6ranges3__45__cpo4swapE,@object
	.size		_ZN39_INTERNAL_7883d207_4_k_cu_6bbfe6ef_31034cuda3std6ranges3__45__cpo4swapE,(.L_10 - _ZN39_INTERNAL_7883d207_4_k_cu_6bbfe6ef_31034cuda3std6ranges3__45__cpo4swapE)
_ZN39_INTERNAL_7883d207_4_k_cu_6bbfe6ef_31034cuda3std6ranges3__45__cpo4swapE:
	.zero		1
.L_10:


//--------------------- .nv.constant0._ZN7cutlass13device_kernelINS_4gemm6kernel13GemmUniversalIN4cute5tupleIJiiiiEEENS1_10collective13CollectiveMmaINS1_41MainloopSm100TmaUmmaWarpSpecializedSparseILi13ELi2ELi2ENS5_IJNS4_1CILi2EEENSA_ILi1EEESC_EEEEENS5_IJNSA_ILi256EEENSA_ILi64EEENSA_ILi128EEEEEENS_12float_e4m3_tENS5_IJNS4_6LayoutINS5_IJiNS5_IJSB_iEEEiEEENS5_IJlNS5_IJSC_SB_EEElEEEEENSK_INS5_IJNS5_IJSH_iEEESQ_iEEENS5_IJNS5_IJSH_NSA_ILi16384EEEEEENS5_IJSC_lEEElEEEEEEEESJ_NS5_IJlSC_lEEENS4_8TiledMMAINS4_8MMA_AtomIJNS4_32SM100_MMA_F8F6F4_2x1SM_SS_SPARSEISJ_SJ_fLi256ELi64ELNS4_4UMMA5MajorE0ELS13_0ELNS12_7ScaleInE0ELS14_0EEEEEENSK_INS5_IJSC_SC_SC_EEENS5_IJNSA_ILi0EEES18_S18_EEEEENS5_IJNS4_10UnderscoreES1B_S1B_EEEEENS4_18SM100_TMA_2SM_LOADENS4_14ComposedLayoutINS4_7SwizzleILi2ELi4ELi3EEENS4_25smem_sparse_ptr_flag_bitsILi2ELi8EEENSK_INS5_IJNS5_IJSC_NSA_ILi8EEEEEENS5_IJSB_SG_EEEEEENS5_IJNS5_IJS18_SH_EEESN_EEEEEEEvNS4_8identityES1E_NS1F_INS1G_ILi3ELi4ELi3EEENS4_18smem_ptr_flag_bitsILi8EEENSK_INS5_IJS1K_SH_EEENS5_IJSH_SC_EEEEEEEvS1S_EENS_8epilogue10collective18CollectiveEpilogueINS21_23Sm100TmaWarpSpecializedILi4ELi2ELi16ELb1ELb0EEEJNS5_IJSH_SG_SH_EEENS5_IJNSK_ISH_SC_EENSK_INSA_ILi16EEESC_EEEEEfNS5_IJSC_llEEEfS2B_NS21_6fusion15FusionCallbacksIS25_NS2C_17LinearCombinationIffffLNS_15FloatRoundStyleE2EEES26_S2A_JEEENS4_5SM1004TMEM4LOAD26SM100_TMEM_LOAD_32dp32b16xENS4_13SM90_TMA_LOADENS1F_INS1G_ILi2ELi5ELi2EEENS1U_ILi32EEENSK_INS5_IJNSA_ILi32EEENSA_ILi4EEEEEENS5_IJSC_S2P_EEEEEEENS4_39AutoVectorizingCopyWithAssumedAlignmentILi128EEENS4_14SM90_TMA_STOREES2U_S2W_S2W_EEEvvEEEEvNT_6ParamsE --------------------------
	.section	.nv.constant0._ZN7cutlass13device_kernelINS_4gemm6kernel13GemmUniversalIN4cute5tupleIJiiiiEEENS1_10collective13CollectiveMmaINS1_41MainloopSm100TmaUmmaWarpSpecializedSparseILi13ELi2ELi2ENS5_IJNS4_1CILi2EEENSA_ILi1EEESC_EEEEENS5_IJNSA_ILi256EEENSA_ILi64EEENSA_ILi128EEEEEENS_12float_e4m3_tENS5_IJNS4_6LayoutINS5_IJiNS5_IJSB_iEEEiEEENS5_IJlNS5_IJSC_SB_EEElEEEEENSK_INS5_IJNS5_IJSH_iEEESQ_iEEENS5_IJNS5_IJSH_NSA_ILi16384EEEEEENS5_IJSC_lEEElEEEEEEEESJ_NS5_IJlSC_lEEENS4_8TiledMMAINS4_8MMA_AtomIJNS4_32SM100_MMA_F8F6F4_2x1SM_SS_SPARSEISJ_SJ_fLi256ELi64ELNS4_4UMMA5MajorE0ELS13_0ELNS12_7ScaleInE0ELS14_0EEEEEENSK_INS5_IJSC_SC_SC_EEENS5_IJNSA_ILi0EEES18_S18_EEEEENS5_IJNS4_10UnderscoreES1B_S1B_EEEEENS4_18SM100_TMA_2SM_LOADENS4_14ComposedLayoutINS4_7SwizzleILi2ELi4ELi3EEENS4_25smem_sparse_ptr_flag_bitsILi2ELi8EEENSK_INS5_IJNS5_IJSC_NSA_ILi8EEEEEENS5_IJSB_SG_EEEEEENS5_IJNS5_IJS18_SH_EEESN_EEEEEEEvNS4_8identityES1E_NS1F_INS1G_ILi3ELi4ELi3EEENS4_18smem_ptr_flag_bitsILi8EEENSK_INS5_IJS1K_SH_EEENS5_IJSH_SC_EEEEEEEvS1S_EENS_8epilogue10collective18CollectiveEpilogueINS21_23Sm100TmaWarpSpecializedILi4ELi2ELi16ELb1ELb0EEEJNS5_IJSH_SG_SH_EEENS5_IJNSK_ISH_SC_EENSK_INSA_ILi16EEESC_EEEEEfNS5_IJSC_llEEEfS2B_NS21_6fusion15FusionCallbacksIS25_NS2C_17LinearCombinationIffffLNS_15FloatRoundStyleE2EEES26_S2A_JEEENS4_5SM1004TMEM4LOAD26SM100_TMEM_LOAD_32dp32b16xENS4_13SM90_TMA_LOADENS1F_INS1G_ILi2ELi5ELi2EEENS1U_ILi32EEENSK_INS5_IJNSA_ILi32EEENSA_ILi4EEEEEENS5_IJSC_S2P_EEEEEEENS4_39AutoVectorizingCopyWithAssumedAlignmentILi128EEENS4_14SM90_TMA_STOREES2U_S2W_S2W_EEEvvEEEEvNT_6ParamsE,"a",@progbits
	.sectionflags	@""
	.align	4
.nv.constant0._ZN7cutlass13device_kernelINS_4gemm6kernel13GemmUniversalIN4cute5tupleIJiiiiEEENS1_10collective13CollectiveMmaINS1_41MainloopSm100TmaUmmaWarpSpecializedSparseILi13ELi2ELi2ENS5_IJNS4_1CILi2EEENSA_ILi1EEESC_EEEEENS5_IJNSA_ILi256EEENSA_ILi64EEENSA_ILi128EEEEEENS_12float_e4m3_tENS5_IJNS4_6LayoutINS5_IJiNS5_IJSB_iEEEiEEENS5_IJlNS5_IJSC_SB_EEElEEEEENSK_INS5_IJNS5_IJSH_iEEESQ_iEEENS5_IJNS5_IJSH_NSA_ILi16384EEEEEENS5_IJSC_lEEElEEEEEEEESJ_NS5_IJlSC_lEEENS4_8TiledMMAINS4_8MMA_AtomIJNS4_32SM100_MMA_F8F6F4_2x1SM_SS_SPARSEISJ_SJ_fLi256ELi64ELNS4_4UMMA5MajorE0ELS13_0ELNS12_7ScaleInE0ELS14_0EEEEEENSK_INS5_IJSC_SC_SC_EEENS5_IJNSA_ILi0EEES18_S18_EEEEENS5_IJNS4_10UnderscoreES1B_S1B_EEEEENS4_18SM100_TMA_2SM_LOADENS4_14ComposedLayoutINS4_7SwizzleILi2ELi4ELi3EEENS4_25smem_sparse_ptr_flag_bitsILi2ELi8EEENSK_INS5_IJNS5_IJSC_NSA_ILi8EEEEEENS5_IJSB_SG_EEEEEENS5_IJNS5_IJS18_SH_EEESN_EEEEEEEvNS4_8identityES1E_NS1F_INS1G_ILi3ELi4ELi3EEENS4_18smem_ptr_flag_bitsILi8EEENSK_INS5_IJS1K_SH_EEENS5_IJSH_SC_EEEEEEEvS1S_EENS_8epilogue10collective18CollectiveEpilogueINS21_23Sm100TmaWarpSpecializedILi4ELi2ELi16ELb1ELb0EEEJNS5_IJSH_SG_SH_EEENS5_IJNSK_ISH_SC_EENSK_INSA_ILi16EEESC_EEEEEfNS5_IJSC_llEEEfS2B_NS21_6fusion15FusionCallbacksIS25_NS2C_17LinearCombinationIffffLNS_15FloatRoundStyleE2EEES26_S2A_JEEENS4_5SM1004TMEM4LOAD26SM100_TMEM_LOAD_32dp32b16xENS4_13SM90_TMA_LOADENS1F_INS1G_ILi2ELi5ELi2EEENS1U_ILi32EEENSK_INS5_IJNSA_ILi32EEENSA_ILi4EEEEEENS5_IJSC_S2P_EEEEEEENS4_39AutoVectorizingCopyWithAssumedAlignmentILi128EEENS4_14SM90_TMA_STOREES2U_S2W_S2W_EEEvvEEEEvNT_6ParamsE:
	.zero		3456


//--------------------- SYMBOLS --------------------------

	.type		.nv.reservedSmem.offset0,@object
	.size		.nv.reservedSmem.offset0,0x4
	.type		.nv.reservedSmem.cap,@object
	.size		.nv.reservedSmem.cap,0x4
	.type		__assertfail,@function
